// auto-generated by cutlass_sweep.gemm — config: {"arch": "sm_100", "cluster_m": 1, "cluster_n": 2, "dtype": "e5m2", "stages": 3, "tile_k": 64, "tile_m": 64, "tile_n": 128}
#include "cutlass/cutlass.h"
#include "cutlass/gemm/collective/collective_builder.hpp"
#include "cutlass/gemm/device/gemm_universal_adapter.h"
#include "cutlass/gemm/kernel/gemm_universal.hpp"
#include "cutlass/epilogue/collective/collective_builder.hpp"

using ElemA = cutlass::float_e5m2_t;
using ElemB = cutlass::float_e5m2_t;
using ElemCD = cutlass::float_e5m2_t;
using Acc  = float;
using TileShape    = cute::Shape<cute::_64, cute::_128, cute::_64>;
using ClusterShape = cute::Shape<cute::_1, cute::_2, cute::_1>;

using CollectiveEpilogue = typename cutlass::epilogue::collective::CollectiveBuilder<
    cutlass::arch::Sm100, cutlass::arch::OpClassTensorOp,
    TileShape, ClusterShape,
    cutlass::epilogue::collective::EpilogueTileAuto,
    Acc, Acc,
    ElemCD, cutlass::layout::RowMajor, 128 / cutlass::sizeof_bits<ElemCD>::value,
    ElemCD, cutlass::layout::RowMajor, 128 / cutlass::sizeof_bits<ElemCD>::value,
    cutlass::epilogue::collective::EpilogueScheduleAuto
  >::CollectiveOp;

using CollectiveMainloop = typename cutlass::gemm::collective::CollectiveBuilder<
    cutlass::arch::Sm100, cutlass::arch::OpClassTensorOp,
    ElemA, cutlass::layout::RowMajor, 128 / cutlass::sizeof_bits<ElemA>::value,
    ElemB, cutlass::layout::ColumnMajor, 128 / cutlass::sizeof_bits<ElemB>::value,
    Acc,
    TileShape, ClusterShape,
    cutlass::gemm::collective::StageCount<3>,
    cutlass::gemm::collective::KernelScheduleAuto
  >::CollectiveOp;

using GemmKernel = cutlass::gemm::kernel::GemmUniversal<
    cute::Shape<int,int,int,int>,
    CollectiveMainloop,
    CollectiveEpilogue
>;
using Gemm = cutlass::gemm::device::GemmUniversalAdapter<GemmKernel>;

// Force the device kernel symbol into the cubin without needing a host main.
auto* _anchor = &cutlass::device_kernel<GemmKernel>;


// ===== COMPILED SASS (sm_100a) =====

	.target	sm_100a

	.elftype	@"ET_EXEC"


//--------------------- .note.nv.tkinfo           --------------------------
	.section	.note.nv.tkinfo,"",@"SHT_NOTE"
	.sectionflags	@"SHF_NOTE_NV_TKINFO"
	.tkinfo
        /*0018*/ 	.word	0x00000002
        /*0030*/ 	.string	""
        /*0030*/ 	.string	"ptxas"
        /*0030*/ 	.string	"Cuda compilation tools, release 13.0, V13.0.88"
        /*0030*/ 	.string	"Build cuda_13.0.r13.0/compiler.36424714_0"
        /*0030*/ 	.string	"-arch sm_100a -m 64 "



//--------------------- .note.nv.cuinfo           --------------------------
	.section	.note.nv.cuinfo,"",@"SHT_NOTE"
	.sectionflags	@"SHF_NOTE_NV_CUINFO"
        /*0018*/ 	.short	0x0002
        /*001a*/ 	.short	0x0064
        /*001c*/ 	.short	0x0082
	.zero		2


//--------------------- .nv.info                  --------------------------
	.section	.nv.info,"",@"SHT_CUDA_INFO"
	.align	4


	//----- nvinfo : EIATTR_REGCOUNT
	.align		4
        /*0000*/ 	.byte	0x04, 0x2f
        /*0002*/ 	.short	(.L_19 - .L_18)
	.align		4
.L_18:
        /*0004*/ 	.word	index@(_ZN7cutlass13device_kernelINS_4gemm6kernel13GemmUniversalIN4cute5tupleIJiiiiEEENS1_10collective13CollectiveMmaINS1_35MainloopSm100TmaUmmaWarpSpecializedILi3ELi2ELi4ENS5_IJNS4_1CILi1EEENSA_ILi2EEESB_EEEEENS5_IJNSA_ILi64EEENSA_ILi128EEESF_EEENS_12float_e5m2_tENS5_IJlSB_lEEESI_SJ_NS4_8TiledMMAINS4_8MMA_AtomIJNS4_10MMA_TraitsINS4_19SM100_MMA_F8F6F4_SSEJSI_SI_fSF_SG_NS4_17integral_constantINS4_4UMMA5MajorELSQ_0EEESR_NSO_INSP_7ScaleInELSS_0EEEST_EEEEEENS4_6LayoutINS5_IJSB_SB_SB_EEENS5_IJNSA_ILi0EEESY_SY_EEEEENS5_IJNS4_10UnderscoreES11_S11_EEEEENS4_23SM90_TMA_LOAD_MULTICASTENS4_14ComposedLayoutINS4_7SwizzleILi2ELi4ELi3EEENS4_18smem_ptr_flag_bitsILi8EEENSW_INS5_IJNSA_ILi8EEESF_EEENS5_IJSF_SB_EEEEEEEvNS4_8identityENS4_13SM90_TMA_LOADES1E_vS1F_EENS_8epilogue10collective18CollectiveEpilogueINS1I_23Sm100TmaWarpSpecializedILi2ELi2ELi32ELb0ELb0EEEJSH_NS5_IJNSW_ISF_SB_EES1N_EEESI_SJ_SI_SJ_NS1I_6fusion15FusionCallbacksIS1M_NS1P_17LinearCombinationISI_fSI_fLNS_15FloatRoundStyleE2EEESH_S1O_JEEENS4_5SM1004TMEM4LOAD26SM100_TMEM_LOAD_16dp32b32xES1G_S1E_NS4_39AutoVectorizingCopyWithAssumedAlignmentILi128EEENS4_14SM90_TMA_STOREES1E_S20_S20_EEEvvEEEEvNT_6ParamsE)
        /*0008*/ 	.word	0x00000072


	//----- nvinfo : EIATTR_FRAME_SIZE
	.align		4
.L_19:
        /*000c*/ 	.byte	0x04, 0x11
        /*000e*/ 	.short	(.L_21 - .L_20)
	.align		4
.L_20:
        /*0010*/ 	.word	index@($__internal_2_$__cuda_sm10x_tcgen05_guardrail_trap_unallocated_columns_being_dealloced)
        /*0014*/ 	.word	0x00000000


	//----- nvinfo : EIATTR_FRAME_SIZE
	.align		4
.L_21:
        /*0018*/ 	.byte	0x04, 0x11
        /*001a*/ 	.short	(.L_23 - .L_22)
	.align		4
.L_22:
        /*001c*/ 	.word	index@($__internal_1_$__cuda_sm10x_tcgen05_guardrail_trap_phase_invalid_during_alloc)
        /*0020*/ 	.word	0x00000000


	//----- nvinfo : EIATTR_FRAME_SIZE
	.align		4
.L_23:
        /*0024*/ 	.byte	0x04, 0x11
        /*0026*/ 	.short	(.L_25 - .L_24)
	.align		4
.L_24:
        /*0028*/ 	.word	index@($__internal_0_$__cuda_sm10x_tcgen05_guardrail_trap_col_being_dealloced_not_returned_by_alloc)
        /*002c*/ 	.word	0x00000000


	//----- nvinfo : EIATTR_FRAME_SIZE
	.align		4
.L_25:
        /*0030*/ 	.byte	0x04, 0x11
        /*0032*/ 	.short	(.L_27 - .L_26)
	.align		4
.L_26:
        /*0034*/ 	.word	index@(_ZN7cutlass13device_kernelINS_4gemm6kernel13GemmUniversalIN4cute5tupleIJiiiiEEENS1_10collective13CollectiveMmaINS1_35MainloopSm100TmaUmmaWarpSpecializedILi3ELi2ELi4ENS5_IJNS4_1CILi1EEENSA_ILi2EEESB_EEEEENS5_IJNSA_ILi64EEENSA_ILi128EEESF_EEENS_12float_e5m2_tENS5_IJlSB_lEEESI_SJ_NS4_8TiledMMAINS4_8MMA_AtomIJNS4_10MMA_TraitsINS4_19SM100_MMA_F8F6F4_SSEJSI_SI_fSF_SG_NS4_17integral_constantINS4_4UMMA5MajorELSQ_0EEESR_NSO_INSP_7ScaleInELSS_0EEEST_EEEEEENS4_6LayoutINS5_IJSB_SB_SB_EEENS5_IJNSA_ILi0EEESY_SY_EEEEENS5_IJNS4_10UnderscoreES11_S11_EEEEENS4_23SM90_TMA_LOAD_MULTICASTENS4_14ComposedLayoutINS4_7SwizzleILi2ELi4ELi3EEENS4_18smem_ptr_flag_bitsILi8EEENSW_INS5_IJNSA_ILi8EEESF_EEENS5_IJSF_SB_EEEEEEEvNS4_8identityENS4_13SM90_TMA_LOADES1E_vS1F_EENS_8epilogue10collective18CollectiveEpilogueINS1I_23Sm100TmaWarpSpecializedILi2ELi2ELi32ELb0ELb0EEEJSH_NS5_IJNSW_ISF_SB_EES1N_EEESI_SJ_SI_SJ_NS1I_6fusion15FusionCallbacksIS1M_NS1P_17LinearCombinationISI_fSI_fLNS_15FloatRoundStyleE2EEESH_S1O_JEEENS4_5SM1004TMEM4LOAD26SM100_TMEM_LOAD_16dp32b32xES1G_S1E_NS4_39AutoVectorizingCopyWithAssumedAlignmentILi128EEENS4_14SM90_TMA_STOREES1E_S20_S20_EEEvvEEEEvNT_6ParamsE)
        /*0038*/ 	.word	0x00000000


	//----- nvinfo : EIATTR_MIN_STACK_SIZE
	.align		4
.L_27:
        /*003c*/ 	.byte	0x04, 0x12
        /*003e*/ 	.short	(.L_29 - .L_28)
	.align		4
.L_28:
        /*0040*/ 	.word	index@(_ZN7cutlass13device_kernelINS_4gemm6kernel13GemmUniversalIN4cute5tupleIJiiiiEEENS1_10collective13CollectiveMmaINS1_35MainloopSm100TmaUmmaWarpSpecializedILi3ELi2ELi4ENS5_IJNS4_1CILi1EEENSA_ILi2EEESB_EEEEENS5_IJNSA_ILi64EEENSA_ILi128EEESF_EEENS_12float_e5m2_tENS5_IJlSB_lEEESI_SJ_NS4_8TiledMMAINS4_8MMA_AtomIJNS4_10MMA_TraitsINS4_19SM100_MMA_F8F6F4_SSEJSI_SI_fSF_SG_NS4_17integral_constantINS4_4UMMA5MajorELSQ_0EEESR_NSO_INSP_7ScaleInELSS_0EEEST_EEEEEENS4_6LayoutINS5_IJSB_SB_SB_EEENS5_IJNSA_ILi0EEESY_SY_EEEEENS5_IJNS4_10UnderscoreES11_S11_EEEEENS4_23SM90_TMA_LOAD_MULTICASTENS4_14ComposedLayoutINS4_7SwizzleILi2ELi4ELi3EEENS4_18smem_ptr_flag_bitsILi8EEENSW_INS5_IJNSA_ILi8EEESF_EEENS5_IJSF_SB_EEEEEEEvNS4_8identityENS4_13SM90_TMA_LOADES1E_vS1F_EENS_8epilogue10collective18CollectiveEpilogueINS1I_23Sm100TmaWarpSpecializedILi2ELi2ELi32ELb0ELb0EEEJSH_NS5_IJNSW_ISF_SB_EES1N_EEESI_SJ_SI_SJ_NS1I_6fusion15FusionCallbacksIS1M_NS1P_17LinearCombinationISI_fSI_fLNS_15FloatRoundStyleE2EEESH_S1O_JEEENS4_5SM1004TMEM4LOAD26SM100_TMEM_LOAD_16dp32b32xES1G_S1E_NS4_39AutoVectorizingCopyWithAssumedAlignmentILi128EEENS4_14SM90_TMA_STOREES1E_S20_S20_EEEvvEEEEvNT_6ParamsE)
        /*0044*/ 	.word	0x00000000
.L_29:


//--------------------- .nv.compat                --------------------------
	.section	.nv.compat,"",@"SHT_CUDA_COMPAT_INFO"
	.align	4
        /*0000*/ 	.byte	0x02, 0x09, 0x01, 0x00, 0x02, 0x02, 0x02, 0x00, 0x02, 0x05, 0x05, 0x00, 0x03, 0x07, 0x01, 0x01
        /*0010*/ 	.byte	0x02, 0x03, 0x01, 0x00, 0x02, 0x06, 0x01, 0x00, 0x04, 0x0b, 0x08, 0x00, 0x09, 0x00, 0x00, 0x00
        /*0020*/ 	.byte	0x00, 0x00, 0x00, 0x00


//--------------------- .nv.info._ZN7cutlass13device_kernelINS_4gemm6kernel13GemmUniversalIN4cute5tupleIJiiiiEEENS1_10collective13CollectiveMmaINS1_35MainloopSm100TmaUmmaWarpSpecializedILi3ELi2ELi4ENS5_IJNS4_1CILi1EEENSA_ILi2EEESB_EEEEENS5_IJNSA_ILi64EEENSA_ILi128EEESF_EEENS_12float_e5m2_tENS5_IJlSB_lEEESI_SJ_NS4_8TiledMMAINS4_8MMA_AtomIJNS4_10MMA_TraitsINS4_19SM100_MMA_F8F6F4_SSEJSI_SI_fSF_SG_NS4_17integral_constantINS4_4UMMA5MajorELSQ_0EEESR_NSO_INSP_7ScaleInELSS_0EEEST_EEEEEENS4_6LayoutINS5_IJSB_SB_SB_EEENS5_IJNSA_ILi0EEESY_SY_EEEEENS5_IJNS4_10UnderscoreES11_S11_EEEEENS4_23SM90_TMA_LOAD_MULTICASTENS4_14ComposedLayoutINS4_7SwizzleILi2ELi4ELi3EEENS4_18smem_ptr_flag_bitsILi8EEENSW_INS5_IJNSA_ILi8EEESF_EEENS5_IJSF_SB_EEEEEEEvNS4_8identityENS4_13SM90_TMA_LOADES1E_vS1F_EENS_8epilogue10collective18CollectiveEpilogueINS1I_23Sm100TmaWarpSpecializedILi2ELi2ELi32ELb0ELb0EEEJSH_NS5_IJNSW_ISF_SB_EES1N_EEESI_SJ_SI_SJ_NS1I_6fusion15FusionCallbacksIS1M_NS1P_17LinearCombinationISI_fSI_fLNS_15FloatRoundStyleE2EEESH_S1O_JEEENS4_5SM1004TMEM4LOAD26SM100_TMEM_LOAD_16dp32b32xES1G_S1E_NS4_39AutoVectorizingCopyWithAssumedAlignmentILi128EEENS4_14SM90_TMA_STOREES1E_S20_S20_EEEvvEEEEvNT_6ParamsE --------------------------
	.section	.nv.info._ZN7cutlass13device_kernelINS_4gemm6kernel13GemmUniversalIN4cute5tupleIJiiiiEEENS1_10collective13CollectiveMmaINS1_35MainloopSm100TmaUmmaWarpSpecializedILi3ELi2ELi4ENS5_IJNS4_1CILi1EEENSA_ILi2EEESB_EEEEENS5_IJNSA_ILi64EEENSA_ILi128EEESF_EEENS_12float_e5m2_tENS5_IJlSB_lEEESI_SJ_NS4_8TiledMMAINS4_8MMA_AtomIJNS4_10MMA_TraitsINS4_19SM100_MMA_F8F6F4_SSEJSI_SI_fSF_SG_NS4_17integral_constantINS4_4UMMA5MajorELSQ_0EEESR_NSO_INSP_7ScaleInELSS_0EEEST_EEEEEENS4_6LayoutINS5_IJSB_SB_SB_EEENS5_IJNSA_ILi0EEESY_SY_EEEEENS5_IJNS4_10UnderscoreES11_S11_EEEEENS4_23SM90_TMA_LOAD_MULTICASTENS4_14ComposedLayoutINS4_7SwizzleILi2ELi4ELi3EEENS4_18smem_ptr_flag_bitsILi8EEENSW_INS5_IJNSA_ILi8EEESF_EEENS5_IJSF_SB_EEEEEEEvNS4_8identityENS4_13SM90_TMA_LOADES1E_vS1F_EENS_8epilogue10collective18CollectiveEpilogueINS1I_23Sm100TmaWarpSpecializedILi2ELi2ELi32ELb0ELb0EEEJSH_NS5_IJNSW_ISF_SB_EES1N_EEESI_SJ_SI_SJ_NS1I_6fusion15FusionCallbacksIS1M_NS1P_17LinearCombinationISI_fSI_fLNS_15FloatRoundStyleE2EEESH_S1O_JEEENS4_5SM1004TMEM4LOAD26SM100_TMEM_LOAD_16dp32b32xES1G_S1E_NS4_39AutoVectorizingCopyWithAssumedAlignmentILi128EEENS4_14SM90_TMA_STOREES1E_S20_S20_EEEvvEEEEvNT_6ParamsE,"",@"SHT_CUDA_INFO"
	.sectionflags	@""
	.align	4


	//----- nvinfo : EIATTR_CUDA_API_VERSION
	.align		4
        /*0000*/ 	.byte	0x04, 0x37
        /*0002*/ 	.short	(.L_31 - .L_30)
.L_30:
        /*0004*/ 	.word	0x00000082


	//----- nvinfo : EIATTR_KPARAM_INFO
	.align		4
.L_31:
        /*0008*/ 	.byte	0x04, 0x17
        /*000a*/ 	.short	(.L_33 - .L_32)
.L_32:
        /*000c*/ 	.word	0x00000000
        /*0010*/ 	.short	0x0000
        /*0012*/ 	.short	0x0000
        /*0014*/ 	.byte	0x00, 0xf0, 0x01, 0x20


	//----- nvinfo : EIATTR_AT_ENTRY_FRAGMENTS
	.align		4
.L_33:
        /*0018*/ 	.byte	0x04, 0x4f
        /*001a*/ 	.short	(.L_35 - .L_34)


	//   ....[0]....
.L_34:
        /*001c*/ 	.word	0x00000006


	//----- nvinfo : EIATTR_RESERVED_SMEM_USED
	.align		4
.L_35:
        /*0020*/ 	.byte	0x01, 0x41
	.zero		2


	//----- nvinfo : EIATTR_SPARSE_MMA_MASK
	.align		4
        /*0024*/ 	.byte	0x03, 0x50
        /*0026*/ 	.short	0x0000


	//----- nvinfo : EIATTR_TCGEN05_1CTA_USED
	.align		4
        /*0028*/ 	.byte	0x01, 0x51
	.zero		2


	//----- nvinfo : EIATTR_MAXREG_COUNT
	.align		4
        /*002c*/ 	.byte	0x03, 0x1b
        /*002e*/ 	.short	0x00ff


	//----- nvinfo : EIATTR_NUM_BARRIERS
	.align		4
        /*0030*/ 	.byte	0x02, 0x4c
        /*0032*/ 	.byte	0x07
	.zero		1


	//----- nvinfo : EIATTR_EXTERNS
	.align		4
        /*0034*/ 	.byte	0x04, 0x0f
        /*0036*/ 	.short	(.L_37 - .L_36)


	//   ....[0]....
	.align		4
.L_36:
        /*0038*/ 	.word	index@(__assertfail)


	//----- nvinfo : EIATTR_MERCURY_ISA_VERSION
	.align		4
.L_37:
        /*003c*/ 	.byte	0x03, 0x5f
        /*003e*/ 	.short	0x0101


	//----- nvinfo : EIATTR_INT_WARP_WIDE_INSTR_OFFSETS
	.align		4
        /*0040*/ 	.byte	0x04, 0x31
        /*0042*/ 	.short	(.L_39 - .L_38)


	//   ....[0]....
.L_38:
        /*0044*/ 	.word	0x00003af0


	//   ....[1]....
        /*0048*/ 	.word	0x00003b10


	//   ....[2]....
        /*004c*/ 	.word	0x00003b40


	//   ....[3]....
        /*0050*/ 	.word	0x00004680


	//   ....[4]....
        /*0054*/ 	.word	0x000046f0


	//   ....[5]....
        /*0058*/ 	.word	0x000047c0


	//   ....[6]....
        /*005c*/ 	.word	0x00004870


	//----- nvinfo : EIATTR_COOP_GROUP_MASK_REGIDS
	.align		4
.L_39:
        /*0060*/ 	.byte	0x04, 0x29
        /*0062*/ 	.short	(.L_41 - .L_40)


	//   ....[0]....
.L_40:
        /*0064*/ 	.word	0xffffffff


	//   ....[1]....
        /*0068*/ 	.word	0xffffffff


	//   ....[2]....
        /*006c*/ 	.word	0xffffffff


	//   ....[3]....
        /*0070*/ 	.word	0xffffffff


	//   ....[4]....
        /*0074*/ 	.word	0xffffffff


	//   ....[5]....
        /*0078*/ 	.word	0xffffffff


	//   ....[6]....
        /*007c*/ 	.word	0xffffffff


	//   ....[7]....
        /*0080*/ 	.word	0xffffffff


	//   ....[8]....
        /*0084*/ 	.word	0xffffffff


	//   ....[9]....
        /*0088*/ 	.word	0xffffffff


	//   ....[10]....
        /*008c*/ 	.word	0xffffffff


	//   ....[11]....
        /*0090*/ 	.word	0xffffffff


	//   ....[12]....
        /*0094*/ 	.word	0xffffffff


	//   ....[13]....
        /*0098*/ 	.word	0xffffffff


	//----- nvinfo : EIATTR_COOP_GROUP_INSTR_OFFSETS
	.align		4
.L_41:
        /*009c*/ 	.byte	0x04, 0x28
        /*009e*/ 	.short	(.L_43 - .L_42)


	//   ....[0]....
.L_42:
        /*00a0*/ 	.word	0x00000080


	//   ....[1]....
        /*00a4*/ 	.word	0x000004f0


	//   ....[2]....
        /*00a8*/ 	.word	0x00000680


	//   ....[3]....
        /*00ac*/ 	.word	0x000007e0


	//   ....[4]....
        /*00b0*/ 	.word	0x000008e0


	//   ....[5]....
        /*00b4*/ 	.word	0x00000a50


	//   ....[6]....
        /*00b8*/ 	.word	0x00000bf0


	//   ....[7]....
        /*00bc*/ 	.word	0x00000da0


	//   ....[8]....
        /*00c0*/ 	.word	0x00001f80


	//   ....[9]....
        /*00c4*/ 	.word	0x00002dc0


	//   ....[10]....
        /*00c8*/ 	.word	0x00002fd0


	//   ....[11]....
        /*00cc*/ 	.word	0x00003000


	//   ....[12]....
        /*00d0*/ 	.word	0x000039d0


	//   ....[13]....
        /*00d4*/ 	.word	0x00003c00


	//----- nvinfo : EIATTR_VRC_CTA_INIT_COUNT
	.align		4
.L_43:
        /*00d8*/ 	.byte	0x02, 0x4a
        /*00da*/ 	.byte	0x80
	.zero		1


	//----- nvinfo : EIATTR_SYSCALL_OFFSETS
	.align		4
        /*00dc*/ 	.byte	0x04, 0x46
        /*00de*/ 	.short	(.L_45 - .L_44)


	//   ....[0]....
.L_44:
        /*00e0*/ 	.word	0x00005480


	//   ....[1]....
        /*00e4*/ 	.word	0x000055c0


	//   ....[2]....
        /*00e8*/ 	.word	0x00005df0


	//   ....[3]....
        /*00ec*/ 	.word	0x00006b80


	//----- nvinfo : EIATTR_MBARRIER_INSTR_OFFSETS
	.align		4
.L_45:
        /*00f0*/ 	.byte	0x04, 0x39
        /*00f2*/ 	.short	(.L_47 - .L_46)


	//   ....[0]....
.L_46:
        /*00f4*/ 	.word	0x00000610
        /*00f8*/ 	.word	0x000000ff
        /*00fc*/ 	.word	0x00000000
        /*0100*/ 	.short	0x0100
        /*0102*/ 	.byte	0x04
	.zero		1


	//   ....[1]....
        /*0104*/ 	.word	0x00000620
        /*0108*/ 	.word	0x000000ff
        /*010c*/ 	.word	0x00000018
        /*0110*/ 	.short	0x0100
        /*0112*/ 	.byte	0x04
	.zero		1


	//   ....[2]....
        /*0114*/ 	.word	0x00000630
        /*0118*/ 	.word	0x000000ff
        /*011c*/ 	.word	0x00000008
        /*0120*/ 	.short	0x0100
        /*0122*/ 	.byte	0x04
	.zero		1


	//   ....[3]....
        /*0124*/ 	.word	0x00000640
        /*0128*/ 	.word	0x000000ff
        /*012c*/ 	.word	0x00000020
        /*0130*/ 	.short	0x0100
        /*0132*/ 	.byte	0x04
	.zero		1


	//   ....[4]....
        /*0134*/ 	.word	0x00000650
        /*0138*/ 	.word	0x000000ff
        /*013c*/ 	.word	0x00000010
        /*0140*/ 	.short	0x0100
        /*0142*/ 	.byte	0x04
	.zero		1


	//   ....[5]....
        /*0144*/ 	.word	0x00000660
        /*0148*/ 	.word	0x000000ff
        /*014c*/ 	.word	0x00000028
        /*0150*/ 	.short	0x0100
        /*0152*/ 	.byte	0x04
	.zero		1


	//   ....[6]....
        /*0154*/ 	.word	0x00000790
        /*0158*/ 	.word	0x000000ff
        /*015c*/ 	.word	0x00000030
        /*0160*/ 	.short	0x0100
        /*0162*/ 	.byte	0x04
	.zero		1


	//   ....[7]....
        /*0164*/ 	.word	0x000007a0
        /*0168*/ 	.word	0x000000ff
        /*016c*/ 	.word	0x00000040
        /*0170*/ 	.short	0x0100
        /*0172*/ 	.byte	0x04
	.zero		1


	//   ....[8]....
        /*0174*/ 	.word	0x000007b0
        /*0178*/ 	.word	0x000000ff
        /*017c*/ 	.word	0x00000038
        /*0180*/ 	.short	0x0100
        /*0182*/ 	.byte	0x04
	.zero		1


	//   ....[9]....
        /*0184*/ 	.word	0x000007c0
        /*0188*/ 	.word	0x000000ff
        /*018c*/ 	.word	0x00000048
        /*0190*/ 	.short	0x0100
        /*0192*/ 	.byte	0x04
	.zero		1


	//   ....[10]....
        /*0194*/ 	.word	0x000008b0
        /*0198*/ 	.word	0x000000ff
        /*019c*/ 	.word	0x00000050
        /*01a0*/ 	.short	0x0100
        /*01a2*/ 	.byte	0x06
	.zero		1


	//   ....[11]....
        /*01a4*/ 	.word	0x000008c0
        /*01a8*/ 	.word	0x000000ff
        /*01ac*/ 	.word	0x00000058
        /*01b0*/ 	.short	0x0100
        /*01b2*/ 	.byte	0x06
	.zero		1


	//   ....[12]....
        /*01b4*/ 	.word	0x00000a00
        /*01b8*/ 	.word	0x000000ff
        /*01bc*/ 	.word	0x00000060
        /*01c0*/ 	.short	0x0100
        /*01c2*/ 	.byte	0x06
	.zero		1


	//   ....[13]....
        /*01c4*/ 	.word	0x00000a10
        /*01c8*/ 	.word	0x000000ff
        /*01cc*/ 	.word	0x00000070
        /*01d0*/ 	.short	0x0100
        /*01d2*/ 	.byte	0x06
	.zero		1


	//   ....[14]....
        /*01d4*/ 	.word	0x00000a20
        /*01d8*/ 	.word	0x000000ff
        /*01dc*/ 	.word	0x00000068
        /*01e0*/ 	.short	0x0100
        /*01e2*/ 	.byte	0x06
	.zero		1


	//   ....[15]....
        /*01e4*/ 	.word	0x00000a30
        /*01e8*/ 	.word	0x000000ff
        /*01ec*/ 	.word	0x00000078
        /*01f0*/ 	.short	0x0100
        /*01f2*/ 	.byte	0x06
	.zero		1


	//   ....[16]....
        /*01f4*/ 	.word	0x00000b60
        /*01f8*/ 	.word	0x000000ff
        /*01fc*/ 	.word	0x00000080
        /*0200*/ 	.short	0x0100
        /*0202*/ 	.byte	0x04
	.zero		1


	//   ....[17]....
        /*0204*/ 	.word	0x00000b70
        /*0208*/ 	.word	0x000000ff
        /*020c*/ 	.word	0x000000a0
        /*0210*/ 	.short	0x0100
        /*0212*/ 	.byte	0x04
	.zero		1


	//   ....[18]....
        /*0214*/ 	.word	0x00000b80
        /*0218*/ 	.word	0x000000ff
        /*021c*/ 	.word	0x00000088
        /*0220*/ 	.short	0x0100
        /*0222*/ 	.byte	0x04
	.zero		1


	//   ....[19]....
        /*0224*/ 	.word	0x00000b90
        /*0228*/ 	.word	0x000000ff
        /*022c*/ 	.word	0x000000a8
        /*0230*/ 	.short	0x0100
        /*0232*/ 	.byte	0x04
	.zero		1


	//   ....[20]....
        /*0234*/ 	.word	0x00000ba0
        /*0238*/ 	.word	0x000000ff
        /*023c*/ 	.word	0x00000090
        /*0240*/ 	.short	0x0100
        /*0242*/ 	.byte	0x04
	.zero		1


	//   ....[21]....
        /*0244*/ 	.word	0x00000bb0
        /*0248*/ 	.word	0x000000ff
        /*024c*/ 	.word	0x000000b0
        /*0250*/ 	.short	0x0100
        /*0252*/ 	.byte	0x04
	.zero		1


	//   ....[22]....
        /*0254*/ 	.word	0x00000bc0
        /*0258*/ 	.word	0x000000ff
        /*025c*/ 	.word	0x00000098
        /*0260*/ 	.short	0x0100
        /*0262*/ 	.byte	0x04
	.zero		1


	//   ....[23]....
        /*0264*/ 	.word	0x00000bd0
        /*0268*/ 	.word	0x000000ff
        /*026c*/ 	.word	0x000000b8
        /*0270*/ 	.short	0x0100
        /*0272*/ 	.byte	0x04
	.zero		1


	//   ....[24]....
        /*0274*/ 	.word	0x00000cc0
        /*0278*/ 	.word	0x000000ff
        /*027c*/ 	.word	0x000000c0
        /*0280*/ 	.short	0x0100
        /*0282*/ 	.byte	0x04
	.zero		1


	//   ....[25]....
        /*0284*/ 	.word	0x00000cd0
        /*0288*/ 	.word	0x000000ff
        /*028c*/ 	.word	0x000000d0
        /*0290*/ 	.short	0x0100
        /*0292*/ 	.byte	0x04
	.zero		1


	//   ....[26]....
        /*0294*/ 	.word	0x00000ce0
        /*0298*/ 	.word	0x000000ff
        /*029c*/ 	.word	0x000000c8
        /*02a0*/ 	.short	0x0100
        /*02a2*/ 	.byte	0x04
	.zero		1


	//   ....[27]....
        /*02a4*/ 	.word	0x00000cf0
        /*02a8*/ 	.word	0x000000ff
        /*02ac*/ 	.word	0x000000d8
        /*02b0*/ 	.short	0x0100
        /*02b2*/ 	.byte	0x04
	.zero		1


	//   ....[28]....
        /*02b4*/ 	.word	0x00001830
        /*02b8*/ 	.word	0x00000000
        /*02bc*/ 	.word	0x000000d0
        /*02c0*/ 	.short	0x010a
        /*02c2*/ 	.byte	0xff
	.zero		1


	//   ....[29]....
        /*02c4*/ 	.word	0x00001850
        /*02c8*/ 	.word	0x00000000
        /*02cc*/ 	.word	0x000000c0
        /*02d0*/ 	.short	0x0101
        /*02d2*/ 	.byte	0xff
	.zero		1


	//   ....[30]....
        /*02d4*/ 	.word	0x00001910
        /*02d8*/ 	.word	0x000000ff
        /*02dc*/ 	.word	0x00000018
        /*02e0*/ 	.short	0x010a
        /*02e2*/ 	.byte	0x04
	.zero		1


	//   ....[31]....
        /*02e4*/ 	.word	0x00001990
        /*02e8*/ 	.word	0x000000ff
        /*02ec*/ 	.word	0x00000018
        /*02f0*/ 	.short	0x010a
        /*02f2*/ 	.byte	0x21
	.zero		1


	//   ....[32]....
        /*02f4*/ 	.word	0x00001b20
        /*02f8*/ 	.word	0x000000ff
        /*02fc*/ 	.word	0x00000018
        /*0300*/ 	.short	0x010a
        /*0302*/ 	.byte	0x08
	.zero		1


	//   ....[33]....
        /*0304*/ 	.word	0x00001c40
        /*0308*/ 	.word	0x000000ff
        /*030c*/ 	.word	0x00000058
        /*0310*/ 	.short	0x0101
        /*0312*/ 	.byte	0x07
	.zero		1


	//   ....[34]....
        /*0314*/ 	.word	0x00001c60
        /*0318*/ 	.word	0x000000ff
        /*031c*/ 	.word	0x00000018
        /*0320*/ 	.short	0x010a
        /*0322*/ 	.byte	0x04
	.zero		1


	//   ....[35]....
        /*0324*/ 	.word	0x00001ce0
        /*0328*/ 	.word	0x000000ff
        /*032c*/ 	.word	0x00000018
        /*0330*/ 	.short	0x010a
        /*0332*/ 	.byte	0x11
	.zero		1


	//   ....[36]....
        /*0334*/ 	.word	0x00001e70
        /*0338*/ 	.word	0x000000ff
        /*033c*/ 	.word	0x00000018
        /*0340*/ 	.short	0x010a
        /*0342*/ 	.byte	0x06
	.zero		1


	//   ....[37]....
        /*0344*/ 	.word	0x00001fb0
        /*0348*/ 	.word	0x00000003
        /*034c*/ 	.word	0x00000060
        /*0350*/ 	.short	0x010a
        /*0352*/ 	.byte	0xff
	.zero		1


	//   ....[38]....
        /*0354*/ 	.word	0x00002100
        /*0358*/ 	.word	0x00000000
        /*035c*/ 	.word	0x00000000
        /*0360*/ 	.short	0x0101
        /*0362*/ 	.byte	0xff
	.zero		1


	//   ....[39]....
        /*0364*/ 	.word	0x000026a0
        /*0368*/ 	.word	0x000000ff
        /*036c*/ 	.word	0x00000000
        /*0370*/ 	.short	0x010a
        /*0372*/ 	.byte	0x04
	.zero		1


	//   ....[40]....
        /*0374*/ 	.word	0x00002730
        /*0378*/ 	.word	0x000000ff
        /*037c*/ 	.word	0x00000000
        /*0380*/ 	.short	0x010a
        /*0382*/ 	.byte	0x05
	.zero		1


	//   ....[41]....
        /*0384*/ 	.word	0x000027d0
        /*0388*/ 	.word	0x00000000
        /*038c*/ 	.word	0x00000000
        /*0390*/ 	.short	0x010a
        /*0392*/ 	.byte	0xff
	.zero		1


	//   ....[42]....
        /*0394*/ 	.word	0x00002910
        /*0398*/ 	.word	0x00000002
        /*039c*/ 	.word	0x000000c0
        /*03a0*/ 	.short	0x010a
        /*03a2*/ 	.byte	0xff
	.zero		1


	//   ....[43]....
        /*03a4*/ 	.word	0x00002970
        /*03a8*/ 	.word	0x00000004
        /*03ac*/ 	.word	0x00000000
        /*03b0*/ 	.short	0x0101
        /*03b2*/ 	.byte	0xff
	.zero		1


	//   ....[44]....
        /*03b4*/ 	.word	0x00002990
        /*03b8*/ 	.word	0x000000ff
        /*03bc*/ 	.word	0x00000070
        /*03c0*/ 	.short	0x010a
        /*03c2*/ 	.byte	0x04
	.zero		1


	//   ....[45]....
        /*03c4*/ 	.word	0x00002ab0
        /*03c8*/ 	.word	0x00000002
        /*03cc*/ 	.word	0x00000060
        /*03d0*/ 	.short	0x010a
        /*03d2*/ 	.byte	0xff
	.zero		1


	//   ....[46]....
        /*03d4*/ 	.word	0x00002bc0
        /*03d8*/ 	.word	0x00000002
        /*03dc*/ 	.word	0x00000000
        /*03e0*/ 	.short	0x0101
        /*03e2*/ 	.byte	0xff
	.zero		1


	//   ....[47]....
        /*03e4*/ 	.word	0x00002c50
        /*03e8*/ 	.word	0x000000ff
        /*03ec*/ 	.word	0x00000070
        /*03f0*/ 	.short	0x0106
        /*03f2*/ 	.byte	0x04
	.zero		1


	//   ....[48]....
        /*03f4*/ 	.word	0x00002c70
        /*03f8*/ 	.word	0x000000ff
        /*03fc*/ 	.word	0x00000070
        /*0400*/ 	.short	0x010a
        /*0402*/ 	.byte	0x04
	.zero		1


	//   ....[49]....
        /*0404*/ 	.word	0x00002d00
        /*0408*/ 	.word	0x000000ff
        /*040c*/ 	.word	0x00000070
        /*0410*/ 	.short	0x0106
        /*0412*/ 	.byte	0x07
	.zero		1


	//   ....[50]....
        /*0414*/ 	.word	0x00002d40
        /*0418*/ 	.word	0x00000000
        /*041c*/ 	.word	0x00000070
        /*0420*/ 	.short	0x010a
        /*0422*/ 	.byte	0xff
	.zero		1


	//   ....[51]....
        /*0424*/ 	.word	0x00003260
        /*0428*/ 	.word	0x00000000
        /*042c*/ 	.word	0x00000060
        /*0430*/ 	.short	0x010a
        /*0432*/ 	.byte	0xff
	.zero		1


	//   ....[52]....
        /*0434*/ 	.word	0x00003360
        /*0438*/ 	.word	0x00000003
        /*043c*/ 	.word	0x00000000
        /*0440*/ 	.short	0x0101
        /*0442*/ 	.byte	0xff
	.zero		1


	//   ....[53]....
        /*0444*/ 	.word	0x00003370
        /*0448*/ 	.word	0x000000ff
        /*044c*/ 	.word	0x00000000
        /*0450*/ 	.short	0x010a
        /*0452*/ 	.byte	0x04
	.zero		1


	//   ....[54]....
        /*0454*/ 	.word	0x000033f0
        /*0458*/ 	.word	0x000000ff
        /*045c*/ 	.word	0x000000a0
        /*0460*/ 	.short	0x010a
        /*0462*/ 	.byte	0x17
	.zero		1


	//   ....[55]....
        /*0464*/ 	.word	0x000034d0
        /*0468*/ 	.word	0x000000ff
        /*046c*/ 	.word	0x00000000
        /*0470*/ 	.short	0x010a
        /*0472*/ 	.byte	0x05
	.zero		1


	//   ....[56]....
        /*0474*/ 	.word	0x00003610
        /*0478*/ 	.word	0x000000ff
        /*047c*/ 	.word	0x00000000
        /*0480*/ 	.short	0x010a
        /*0482*/ 	.byte	0x04
	.zero		1


	//   ....[57]....
        /*0484*/ 	.word	0x00003800
        /*0488*/ 	.word	0x000000ff
        /*048c*/ 	.word	0x00000000
        /*0490*/ 	.short	0x010a
        /*0492*/ 	.byte	0x04
	.zero		1


	//   ....[58]....
        /*0494*/ 	.word	0x00003890
        /*0498*/ 	.word	0x000000ff
        /*049c*/ 	.word	0x00000000
        /*04a0*/ 	.short	0x010a
        /*04a2*/ 	.byte	0x05
	.zero		1


	//   ....[59]....
        /*04a4*/ 	.word	0x00003920
        /*04a8*/ 	.word	0x000000ff
        /*04ac*/ 	.word	0x00000000
        /*04b0*/ 	.short	0x010a
        /*04b2*/ 	.byte	0x05
	.zero		1


	//   ....[60]....
        /*04b4*/ 	.word	0x000039b0
        /*04b8*/ 	.word	0x000000ff
        /*04bc*/ 	.word	0x00000000
        /*04c0*/ 	.short	0x010a
        /*04c2*/ 	.byte	0x04
	.zero		1


	//   ....[61]....
        /*04c4*/ 	.word	0x00003e80
        /*04c8*/ 	.word	0x0000000c
        /*04cc*/ 	.word	0x00000060
        /*04d0*/ 	.short	0x010a
        /*04d2*/ 	.byte	0xff
	.zero		1


	//   ....[62]....
        /*04d4*/ 	.word	0x00003ff0
        /*04d8*/ 	.word	0x00000000
        /*04dc*/ 	.word	0x00000000
        /*04e0*/ 	.short	0x0101
        /*04e2*/ 	.byte	0xff
	.zero		1


	//   ....[63]....
        /*04e4*/ 	.word	0x00004480
        /*04e8*/ 	.word	0x000000ff
        /*04ec*/ 	.word	0x00000058
        /*04f0*/ 	.short	0x010a
        /*04f2*/ 	.byte	0x15
	.zero		1


	//   ....[64]....
        /*04f4*/ 	.word	0x00004600
        /*04f8*/ 	.word	0x000000ff
        /*04fc*/ 	.word	0x00000040
        /*0500*/ 	.short	0x010a
        /*0502*/ 	.byte	0x15
	.zero		1


	//   ....[65]....
        /*0504*/ 	.word	0x00004770
        /*0508*/ 	.word	0x000000ff
        /*050c*/ 	.word	0x00000030
        /*0510*/ 	.short	0x010b
        /*0512*/ 	.byte	0x15
	.zero		1


	//   ....[66]....
        /*0514*/ 	.word	0x00004780
        /*0518*/ 	.word	0x000000ff
        /*051c*/ 	.word	0x00000000
        /*0520*/ 	.short	0x0101
        /*0522*/ 	.byte	0x22
	.zero		1


	//   ....[67]....
        /*0524*/ 	.word	0x00004790
        /*0528*/ 	.word	0x000000ff
        /*052c*/ 	.word	0x00000048
        /*0530*/ 	.short	0x010a
        /*0532*/ 	.byte	0x15
	.zero		1


	//   ....[68]....
        /*0534*/ 	.word	0x00004970
        /*0538*/ 	.word	0x000000ff
        /*053c*/ 	.word	0x00000038
        /*0540*/ 	.short	0x010b
        /*0542*/ 	.byte	0x15
	.zero		1


	//   ....[69]....
        /*0544*/ 	.word	0x00004980
        /*0548*/ 	.word	0x000000ff
        /*054c*/ 	.word	0x00000000
        /*0550*/ 	.short	0x0101
        /*0552*/ 	.byte	0x21
	.zero		1


	//   ....[70]....
        /*0554*/ 	.word	0x000049b0
        /*0558*/ 	.word	0x000000ff
        /*055c*/ 	.word	0x00000040
        /*0560*/ 	.short	0x010a
        /*0562*/ 	.byte	0x15
	.zero		1


	//   ....[71]....
        /*0564*/ 	.word	0x000049f0
        /*0568*/ 	.word	0x00000000
        /*056c*/ 	.word	0x00000048
        /*0570*/ 	.short	0x010a
        /*0572*/ 	.byte	0xff
	.zero		1


	//   ....[72]....
        /*0574*/ 	.word	0x00004d20
        /*0578*/ 	.word	0x00000003
        /*057c*/ 	.word	0x00000060
        /*0580*/ 	.short	0x010a
        /*0582*/ 	.byte	0xff
	.zero		1


	//   ....[73]....
        /*0584*/ 	.word	0x00004ea0
        /*0588*/ 	.word	0x00000000
        /*058c*/ 	.word	0x00000000
        /*0590*/ 	.short	0x0101
        /*0592*/ 	.byte	0xff
	.zero		1


	//   ....[74]....
        /*0594*/ 	.word	0x000059e0
        /*0598*/ 	.word	0x00000002
        /*059c*/ 	.word	0x00000030
        /*05a0*/ 	.short	0x010a
        /*05a2*/ 	.byte	0xff
	.zero		1


	//   ....[75]....
        /*05a4*/ 	.word	0x00005a50
        /*05a8*/ 	.word	0x00000064
        /*05ac*/ 	.word	0x00000080
        /*05b0*/ 	.short	0x010a
        /*05b2*/ 	.byte	0xff
	.zero		1


	//   ....[76]....
        /*05b4*/ 	.word	0x00005b40
        /*05b8*/ 	.word	0x00000002
        /*05bc*/ 	.word	0x00000030
        /*05c0*/ 	.short	0x010a
        /*05c2*/ 	.byte	0xff
	.zero		1


	//   ....[77]....
        /*05c4*/ 	.word	0x00005c50
        /*05c8*/ 	.word	0x00000000
        /*05cc*/ 	.word	0x00000000
        /*05d0*/ 	.short	0x0101
        /*05d2*/ 	.byte	0xff
	.zero		1


	//   ....[78]....
        /*05d4*/ 	.word	0x00005cd0
        /*05d8*/ 	.word	0x00000064
        /*05dc*/ 	.word	0x00000080
        /*05e0*/ 	.short	0x010a
        /*05e2*/ 	.byte	0xff
	.zero		1


	//   ....[79]....
        /*05e4*/ 	.word	0x00006820
        /*05e8*/ 	.word	0x0000006d
        /*05ec*/ 	.word	0x00000030
        /*05f0*/ 	.short	0x010a
        /*05f2*/ 	.byte	0xff
	.zero		1


	//   ....[80]....
        /*05f4*/ 	.word	0x000068f0
        /*05f8*/ 	.word	0x0000006d
        /*05fc*/ 	.word	0x00000030
        /*0600*/ 	.short	0x010a
        /*0602*/ 	.byte	0xff
	.zero		1


	//   ....[81]....
        /*0604*/ 	.word	0x00006a00
        /*0608*/ 	.word	0x00000000
        /*060c*/ 	.word	0x00000000
        /*0610*/ 	.short	0x0101
        /*0612*/ 	.byte	0xff
	.zero		1


	//   ....[82]....
        /*0614*/ 	.word	0x00006e90
        /*0618*/ 	.word	0x000000ff
        /*061c*/ 	.word	0x00000000
        /*0620*/ 	.short	0x0101
        /*0622*/ 	.byte	0x04
	.zero		1


	//   ....[83]....
        /*0624*/ 	.word	0x000076a0
        /*0628*/ 	.word	0x00000000
        /*062c*/ 	.word	0x000000d0
        /*0630*/ 	.short	0x010a
        /*0632*/ 	.byte	0xff
	.zero		1


	//   ....[84]....
        /*0634*/ 	.word	0x00007700
        /*0638*/ 	.word	0x00000000
        /*063c*/ 	.word	0x00000018
        /*0640*/ 	.short	0x010a
        /*0642*/ 	.byte	0xff
	.zero		1


	//   ....[85]....
        /*0644*/ 	.word	0x00007760
        /*0648*/ 	.word	0x00000000
        /*064c*/ 	.word	0x00000018
        /*0650*/ 	.short	0x010a
        /*0652*/ 	.byte	0xff
	.zero		1


	//   ....[86]....
        /*0654*/ 	.word	0x000077b0
        /*0658*/ 	.word	0x00000003
        /*065c*/ 	.word	0x00000060
        /*0660*/ 	.short	0x010a
        /*0662*/ 	.byte	0xff
	.zero		1


	//   ....[87]....
        /*0664*/ 	.word	0x00007810
        /*0668*/ 	.word	0x00000000
        /*066c*/ 	.word	0x00000000
        /*0670*/ 	.short	0x010a
        /*0672*/ 	.byte	0xff
	.zero		1


	//   ....[88]....
        /*0674*/ 	.word	0x00007870
        /*0678*/ 	.word	0x00000000
        /*067c*/ 	.word	0x00000000
        /*0680*/ 	.short	0x010a
        /*0682*/ 	.byte	0xff
	.zero		1


	//   ....[89]....
        /*0684*/ 	.word	0x000078c0
        /*0688*/ 	.word	0x00000002
        /*068c*/ 	.word	0x000000c0
        /*0690*/ 	.short	0x010a
        /*0692*/ 	.byte	0xff
	.zero		1


	//   ....[90]....
        /*0694*/ 	.word	0x00007920
        /*0698*/ 	.word	0x00000002
        /*069c*/ 	.word	0x00000070
        /*06a0*/ 	.short	0x010a
        /*06a2*/ 	.byte	0xff
	.zero		1


	//   ....[91]....
        /*06a4*/ 	.word	0x00007970
        /*06a8*/ 	.word	0x00000002
        /*06ac*/ 	.word	0x00000060
        /*06b0*/ 	.short	0x010a
        /*06b2*/ 	.byte	0xff
	.zero		1


	//   ....[92]....
        /*06b4*/ 	.word	0x000079d0
        /*06b8*/ 	.word	0x00000000
        /*06bc*/ 	.word	0x00000070
        /*06c0*/ 	.short	0x010a
        /*06c2*/ 	.byte	0xff
	.zero		1


	//   ....[93]....
        /*06c4*/ 	.word	0x00007a20
        /*06c8*/ 	.word	0x00000000
        /*06cc*/ 	.word	0x00000060
        /*06d0*/ 	.short	0x010a
        /*06d2*/ 	.byte	0xff
	.zero		1


	//   ....[94]....
        /*06d4*/ 	.word	0x00007a80
        /*06d8*/ 	.word	0x00000003
        /*06dc*/ 	.word	0x000000a0
        /*06e0*/ 	.short	0x010a
        /*06e2*/ 	.byte	0xff
	.zero		1


	//   ....[95]....
        /*06e4*/ 	.word	0x00007ae0
        /*06e8*/ 	.word	0x00000000
        /*06ec*/ 	.word	0x00000000
        /*06f0*/ 	.short	0x010a
        /*06f2*/ 	.byte	0xff
	.zero		1


	//   ....[96]....
        /*06f4*/ 	.word	0x00007b40
        /*06f8*/ 	.word	0x00000000
        /*06fc*/ 	.word	0x00000000
        /*0700*/ 	.short	0x010a
        /*0702*/ 	.byte	0xff
	.zero		1


	//   ....[97]....
        /*0704*/ 	.word	0x00007ba0
        /*0708*/ 	.word	0x00000000
        /*070c*/ 	.word	0x00000000
        /*0710*/ 	.short	0x010a
        /*0712*/ 	.byte	0xff
	.zero		1


	//   ....[98]....
        /*0714*/ 	.word	0x00007c00
        /*0718*/ 	.word	0x00000000
        /*071c*/ 	.word	0x00000000
        /*0720*/ 	.short	0x010a
        /*0722*/ 	.byte	0xff
	.zero		1


	//   ....[99]....
        /*0724*/ 	.word	0x00007c60
        /*0728*/ 	.word	0x00000000
        /*072c*/ 	.word	0x00000000
        /*0730*/ 	.short	0x010a
        /*0732*/ 	.byte	0xff
	.zero		1


	//   ....[100]....
        /*0734*/ 	.word	0x00007cb0
        /*0738*/ 	.word	0x0000000c
        /*073c*/ 	.word	0x00000060
        /*0740*/ 	.short	0x010a
        /*0742*/ 	.byte	0xff
	.zero		1


	//   ....[101]....
        /*0744*/ 	.word	0x00007d10
        /*0748*/ 	.word	0x00000000
        /*074c*/ 	.word	0x00000058
        /*0750*/ 	.short	0x010a
        /*0752*/ 	.byte	0xff
	.zero		1


	//   ....[102]....
        /*0754*/ 	.word	0x00007d70
        /*0758*/ 	.word	0x00000000
        /*075c*/ 	.word	0x00000040
        /*0760*/ 	.short	0x010a
        /*0762*/ 	.byte	0xff
	.zero		1


	//   ....[103]....
        /*0764*/ 	.word	0x00007dd0
        /*0768*/ 	.word	0x00000000
        /*076c*/ 	.word	0x00000048
        /*0770*/ 	.short	0x010a
        /*0772*/ 	.byte	0xff
	.zero		1


	//   ....[104]....
        /*0774*/ 	.word	0x00007e30
        /*0778*/ 	.word	0x00000000
        /*077c*/ 	.word	0x00000040
        /*0780*/ 	.short	0x010a
        /*0782*/ 	.byte	0xff
	.zero		1


	//   ....[105]....
        /*0784*/ 	.word	0x00007e80
        /*0788*/ 	.word	0x00000003
        /*078c*/ 	.word	0x00000060
        /*0790*/ 	.short	0x010a
        /*0792*/ 	.byte	0xff
	.zero		1


	//   ....[106]....
        /*0794*/ 	.word	0x00007ed0
        /*0798*/ 	.word	0x00000002
        /*079c*/ 	.word	0x00000030
        /*07a0*/ 	.short	0x010a
        /*07a2*/ 	.byte	0xff
	.zero		1


	//   ....[107]....
        /*07a4*/ 	.word	0x00007f20
        /*07a8*/ 	.word	0x00000064
        /*07ac*/ 	.word	0x00000080
        /*07b0*/ 	.short	0x010a
        /*07b2*/ 	.byte	0xff
	.zero		1


	//   ....[108]....
        /*07b4*/ 	.word	0x00007f70
        /*07b8*/ 	.word	0x0000006d
        /*07bc*/ 	.word	0x00000030
        /*07c0*/ 	.short	0x010a
        /*07c2*/ 	.byte	0xff
	.zero		1


	//----- nvinfo : EIATTR_NUM_MBARRIERS
	.align		4
.L_47:
        /*07c4*/ 	.byte	0x03, 0x38
        /*07c6*/ 	.short	0x001c


	//----- nvinfo : EIATTR_EXIT_INSTR_OFFSETS
	.align		4
        /*07c8*/ 	.byte	0x04, 0x1c
        /*07ca*/ 	.short	(.L_49 - .L_48)


	//   ....[0]....
.L_48:
        /*07cc*/ 	.word	0x00002800


	//   ....[1]....
        /*07d0*/ 	.word	0x00002d10


	//   ....[2]....
        /*07d4*/ 	.word	0x00002d70


	//   ....[3]....
        /*07d8*/ 	.word	0x00003c10


	//   ....[4]....
        /*07dc*/ 	.word	0x00004a20


	//   ....[5]....
        /*07e0*/ 	.word	0x00004a60


	//   ....[6]....
        /*07e4*/ 	.word	0x00007690


	//----- nvinfo : EIATTR_MAX_THREADS
	.align		4
.L_49:
        /*07e8*/ 	.byte	0x04, 0x05
        /*07ea*/ 	.short	(.L_51 - .L_50)
.L_50:
        /*07ec*/ 	.word	0x00000100
        /*07f0*/ 	.word	0x00000001
        /*07f4*/ 	.word	0x00000001


	//----- nvinfo : EIATTR_CRS_STACK_SIZE
	.align		4
.L_51:
        /*07f8*/ 	.byte	0x04, 0x1e
        /*07fa*/ 	.short	(.L_53 - .L_52)
.L_52:
        /*07fc*/ 	.word	0x00000000


	//----- nvinfo : EIATTR_CBANK_PARAM_SIZE
	.align		4
.L_53:
        /*0800*/ 	.byte	0x03, 0x19
        /*0802*/ 	.short	0x0800


	//----- nvinfo : EIATTR_PARAM_CBANK
	.align		4
        /*0804*/ 	.byte	0x04, 0x0a
        /*0806*/ 	.short	(.L_55 - .L_54)
	.align		4
.L_54:
        /*0808*/ 	.word	index@(.nv.constant0._ZN7cutlass13device_kernelINS_4gemm6kernel13GemmUniversalIN4cute5tupleIJiiiiEEENS1_10collective13CollectiveMmaINS1_35MainloopSm100TmaUmmaWarpSpecializedILi3ELi2ELi4ENS5_IJNS4_1CILi1EEENSA_ILi2EEESB_EEEEENS5_IJNSA_ILi64EEENSA_ILi128EEESF_EEENS_12float_e5m2_tENS5_IJlSB_lEEESI_SJ_NS4_8TiledMMAINS4_8MMA_AtomIJNS4_10MMA_TraitsINS4_19SM100_MMA_F8F6F4_SSEJSI_SI_fSF_SG_NS4_17integral_constantINS4_4UMMA5MajorELSQ_0EEESR_NSO_INSP_7ScaleInELSS_0EEEST_EEEEEENS4_6LayoutINS5_IJSB_SB_SB_EEENS5_IJNSA_ILi0EEESY_SY_EEEEENS5_IJNS4_10UnderscoreES11_S11_EEEEENS4_23SM90_TMA_LOAD_MULTICASTENS4_14ComposedLayoutINS4_7SwizzleILi2ELi4ELi3EEENS4_18smem_ptr_flag_bitsILi8EEENSW_INS5_IJNSA_ILi8EEESF_EEENS5_IJSF_SB_EEEEEEEvNS4_8identityENS4_13SM90_TMA_LOADES1E_vS1F_EENS_8epilogue10collective18CollectiveEpilogueINS1I_23Sm100TmaWarpSpecializedILi2ELi2ELi32ELb0ELb0EEEJSH_NS5_IJNSW_ISF_SB_EES1N_EEESI_SJ_SI_SJ_NS1I_6fusion15FusionCallbacksIS1M_NS1P_17LinearCombinationISI_fSI_fLNS_15FloatRoundStyleE2EEESH_S1O_JEEENS4_5SM1004TMEM4LOAD26SM100_TMEM_LOAD_16dp32b32xES1G_S1E_NS4_39AutoVectorizingCopyWithAssumedAlignmentILi128EEENS4_14SM90_TMA_STOREES1E_S20_S20_EEEvvEEEEvNT_6ParamsE)
        /*080c*/ 	.short	0x0380
        /*080e*/ 	.short	0x0800


	//----- nvinfo : EIATTR_SW_WAR
	.align		4
.L_55:
        /*0810*/ 	.byte	0x04, 0x36
        /*0812*/ 	.short	(.L_57 - .L_56)
.L_56:
        /*0814*/ 	.word	0x00000008
.L_57:


//--------------------- .nv.callgraph             --------------------------
	.section	.nv.callgraph,"",@"SHT_CUDA_CALLGRAPH"
	.align	4
	.sectionentsize	8
	.align		4
        /*0000*/ 	.word	0x00000000
	.align		4
        /*0004*/ 	.word	0xffffffff
	.align		4
        /*0008*/ 	.word	index@(_ZN7cutlass13device_kernelINS_4gemm6kernel13GemmUniversalIN4cute5tupleIJiiiiEEENS1_10collective13CollectiveMmaINS1_35MainloopSm100TmaUmmaWarpSpecializedILi3ELi2ELi4ENS5_IJNS4_1CILi1EEENSA_ILi2EEESB_EEEEENS5_IJNSA_ILi64EEENSA_ILi128EEESF_EEENS_12float_e5m2_tENS5_IJlSB_lEEESI_SJ_NS4_8TiledMMAINS4_8MMA_AtomIJNS4_10MMA_TraitsINS4_19SM100_MMA_F8F6F4_SSEJSI_SI_fSF_SG_NS4_17integral_constantINS4_4UMMA5MajorELSQ_0EEESR_NSO_INSP_7ScaleInELSS_0EEEST_EEEEEENS4_6LayoutINS5_IJSB_SB_SB_EEENS5_IJNSA_ILi0EEESY_SY_EEEEENS5_IJNS4_10UnderscoreES11_S11_EEEEENS4_23SM90_TMA_LOAD_MULTICASTENS4_14ComposedLayoutINS4_7SwizzleILi2ELi4ELi3EEENS4_18smem_ptr_flag_bitsILi8EEENSW_INS5_IJNSA_ILi8EEESF_EEENS5_IJSF_SB_EEEEEEEvNS4_8identityENS4_13SM90_TMA_LOADES1E_vS1F_EENS_8epilogue10collective18CollectiveEpilogueINS1I_23Sm100TmaWarpSpecializedILi2ELi2ELi32ELb0ELb0EEEJSH_NS5_IJNSW_ISF_SB_EES1N_EEESI_SJ_SI_SJ_NS1I_6fusion15FusionCallbacksIS1M_NS1P_17LinearCombinationISI_fSI_fLNS_15FloatRoundStyleE2EEESH_S1O_JEEENS4_5SM1004TMEM4LOAD26SM100_TMEM_LOAD_16dp32b32xES1G_S1E_NS4_39AutoVectorizingCopyWithAssumedAlignmentILi128EEENS4_14SM90_TMA_STOREES1E_S20_S20_EEEvvEEEEvNT_6ParamsE)
	.align		4
        /*000c*/ 	.word	index@(__assertfail)
	.align		4
        /*0010*/ 	.word	0x00000000
	.align		4
        /*0014*/ 	.word	0xfffffffe
	.align		4
        /*0018*/ 	.word	0x00000000
	.align		4
        /*001c*/ 	.word	0xfffffffd
	.align		4
        /*0020*/ 	.word	0x00000000
	.align		4
        /*0024*/ 	.word	0xfffffffc


//--------------------- .nv.constant4             --------------------------
	.section	.nv.constant4,"a",@progbits
	.align	8
	.align		8
.nv.constant4:
        /*0000*/ 	.dword	__assertfail
	.align		8
        /*0008*/ 	.dword	__unnamed_1
	.align		8
        /*0010*/ 	.dword	__unnamed_2
	.align		8
        /*0018*/ 	.dword	_ZN39_INTERNAL_ac0dc687_4_k_cu_ddbfa8ac_80274cuda3std3__45__cpo5beginE
	.align		8
        /*0020*/ 	.dword	_ZN39_INTERNAL_ac0dc687_4_k_cu_ddbfa8ac_80274cuda3std3__45__cpo3endE
	.align		8
        /*0028*/ 	.dword	_ZN39_INTERNAL_ac0dc687_4_k_cu_ddbfa8ac_80274cuda3std3__45__cpo6cbeginE
	.align		8
        /*0030*/ 	.dword	_ZN39_INTERNAL_ac0dc687_4_k_cu_ddbfa8ac_80274cuda3std3__45__cpo4cendE
	.align		8
        /*0038*/ 	.dword	_ZN39_INTERNAL_ac0dc687_4_k_cu_ddbfa8ac_80274cuda3std3__441_GLOBAL__N__ac0dc687_4_k_cu_ddbfa8ac_80276ignoreE
	.align		8
        /*0040*/ 	.dword	_ZN39_INTERNAL_ac0dc687_4_k_cu_ddbfa8ac_80274cuda3std3__419piecewise_constructE
	.align		8
        /*0048*/ 	.dword	_ZN39_INTERNAL_ac0dc687_4_k_cu_ddbfa8ac_80274cuda3std3__48in_placeE
	.align		8
        /*0050*/ 	.dword	_ZN39_INTERNAL_ac0dc687_4_k_cu_ddbfa8ac_80274cuda3std6ranges3__45__cpo4swapE
	.align		8
        /*0058*/ 	.dword	_ZN39_INTERNAL_ac0dc687_4_k_cu_ddbfa8ac_80274cuda3std6ranges3__45__cpo9iter_moveE
	.align		8
        /*0060*/ 	.dword	_ZN39_INTERNAL_ac0dc687_4_k_cu_ddbfa8ac_80274cute7productE
	.align		8
        /*0068*/ 	.dword	_ZN39_INTERNAL_ac0dc687_4_k_cu_ddbfa8ac_80274cute1_E
	.align		8
        /*0070*/ 	.dword	$str$25
	.align		8
        /*0078*/ 	.dword	$str$26
	.align		8
        /*0080*/ 	.dword	$str$27
	.align		8
        /*0088*/ 	.dword	$str$28


//--------------------- .text._ZN7cutlass13device_kernelINS_4gemm6kernel13GemmUniversalIN4cute5tupleIJiiiiEEENS1_10collective13CollectiveMmaINS1_35MainloopSm100TmaUmmaWarpSpecializedILi3ELi2ELi4ENS5_IJNS4_1CILi1EEENSA_ILi2EEESB_EEEEENS5_IJNSA_ILi64EEENSA_ILi128EEESF_EEENS_12float_e5m2_tENS5_IJlSB_lEEESI_SJ_NS4_8TiledMMAINS4_8MMA_AtomIJNS4_10MMA_TraitsINS4_19SM100_MMA_F8F6F4_SSEJSI_SI_fSF_SG_NS4_17integral_constantINS4_4UMMA5MajorELSQ_0EEESR_NSO_INSP_7ScaleInELSS_0EEEST_EEEEEENS4_6LayoutINS5_IJSB_SB_SB_EEENS5_IJNSA_ILi0EEESY_SY_EEEEENS5_IJNS4_10UnderscoreES11_S11_EEEEENS4_23SM90_TMA_LOAD_MULTICASTENS4_14ComposedLayoutINS4_7SwizzleILi2ELi4ELi3EEENS4_18smem_ptr_flag_bitsILi8EEENSW_INS5_IJNSA_ILi8EEESF_EEENS5_IJSF_SB_EEEEEEEvNS4_8identityENS4_13SM90_TMA_LOADES1E_vS1F_EENS_8epilogue10collective18CollectiveEpilogueINS1I_23Sm100TmaWarpSpecializedILi2ELi2ELi32ELb0ELb0EEEJSH_NS5_IJNSW_ISF_SB_EES1N_EEESI_SJ_SI_SJ_NS1I_6fusion15FusionCallbacksIS1M_NS1P_17LinearCombinationISI_fSI_fLNS_15FloatRoundStyleE2EEESH_S1O_JEEENS4_5SM1004TMEM4LOAD26SM100_TMEM_LOAD_16dp32b32xES1G_S1E_NS4_39AutoVectorizingCopyWithAssumedAlignmentILi128EEENS4_14SM90_TMA_STOREES1E_S20_S20_EEEvvEEEEvNT_6ParamsE --------------------------
	.section	.text._ZN7cutlass13device_kernelINS_4gemm6kernel13GemmUniversalIN4cute5tupleIJiiiiEEENS1_10collective13CollectiveMmaINS1_35MainloopSm100TmaUmmaWarpSpecializedILi3ELi2ELi4ENS5_IJNS4_1CILi1EEENSA_ILi2EEESB_EEEEENS5_IJNSA_ILi64EEENSA_ILi128EEESF_EEENS_12float_e5m2_tENS5_IJlSB_lEEESI_SJ_NS4_8TiledMMAINS4_8MMA_AtomIJNS4_10MMA_TraitsINS4_19SM100_MMA_F8F6F4_SSEJSI_SI_fSF_SG_NS4_17integral_constantINS4_4UMMA5MajorELSQ_0EEESR_NSO_INSP_7ScaleInELSS_0EEEST_EEEEEENS4_6LayoutINS5_IJSB_SB_SB_EEENS5_IJNSA_ILi0EEESY_SY_EEEEENS5_IJNS4_10UnderscoreES11_S11_EEEEENS4_23SM90_TMA_LOAD_MULTICASTENS4_14ComposedLayoutINS4_7SwizzleILi2ELi4ELi3EEENS4_18smem_ptr_flag_bitsILi8EEENSW_INS5_IJNSA_ILi8EEESF_EEENS5_IJSF_SB_EEEEEEEvNS4_8identityENS4_13SM90_TMA_LOADES1E_vS1F_EENS_8epilogue10collective18CollectiveEpilogueINS1I_23Sm100TmaWarpSpecializedILi2ELi2ELi32ELb0ELb0EEEJSH_NS5_IJNSW_ISF_SB_EES1N_EEESI_SJ_SI_SJ_NS1I_6fusion15FusionCallbacksIS1M_NS1P_17LinearCombinationISI_fSI_fLNS_15FloatRoundStyleE2EEESH_S1O_JEEENS4_5SM1004TMEM4LOAD26SM100_TMEM_LOAD_16dp32b32xES1G_S1E_NS4_39AutoVectorizingCopyWithAssumedAlignmentILi128EEENS4_14SM90_TMA_STOREES1E_S20_S20_EEEvvEEEEvNT_6ParamsE,"ax",@progbits
	.align	128
.text._ZN7cutlass13device_kernelINS_4gemm6kernel13GemmUniversalIN4cute5tupleIJiiiiEEENS1_10collective13CollectiveMmaINS1_35MainloopSm100TmaUmmaWarpSpecializedILi3ELi2ELi4ENS5_IJNS4_1CILi1EEENSA_ILi2EEESB_EEEEENS5_IJNSA_ILi64EEENSA_ILi128EEESF_EEENS_12float_e5m2_tENS5_IJlSB_lEEESI_SJ_NS4_8TiledMMAINS4_8MMA_AtomIJNS4_10MMA_TraitsINS4_19SM100_MMA_F8F6F4_SSEJSI_SI_fSF_SG_NS4_17integral_constantINS4_4UMMA5MajorELSQ_0EEESR_NSO_INSP_7ScaleInELSS_0EEEST_EEEEEENS4_6LayoutINS5_IJSB_SB_SB_EEENS5_IJNSA_ILi0EEESY_SY_EEEEENS5_IJNS4_10UnderscoreES11_S11_EEEEENS4_23SM90_TMA_LOAD_MULTICASTENS4_14ComposedLayoutINS4_7SwizzleILi2ELi4ELi3EEENS4_18smem_ptr_flag_bitsILi8EEENSW_INS5_IJNSA_ILi8EEESF_EEENS5_IJSF_SB_EEEEEEEvNS4_8identityENS4_13SM90_TMA_LOADES1E_vS1F_EENS_8epilogue10collective18CollectiveEpilogueINS1I_23Sm100TmaWarpSpecializedILi2ELi2ELi32ELb0ELb0EEEJSH_NS5_IJNSW_ISF_SB_EES1N_EEESI_SJ_SI_SJ_NS1I_6fusion15FusionCallbacksIS1M_NS1P_17LinearCombinationISI_fSI_fLNS_15FloatRoundStyleE2EEESH_S1O_JEEENS4_5SM1004TMEM4LOAD26SM100_TMEM_LOAD_16dp32b32xES1G_S1E_NS4_39AutoVectorizingCopyWithAssumedAlignmentILi128EEENS4_14SM90_TMA_STOREES1E_S20_S20_EEEvvEEEEvNT_6ParamsE:
        .type           _ZN7cutlass13device_kernelINS_4gemm6kernel13GemmUniversalIN4cute5tupleIJiiiiEEENS1_10collective13CollectiveMmaINS1_35MainloopSm100TmaUmmaWarpSpecializedILi3ELi2ELi4ENS5_IJNS4_1CILi1EEENSA_ILi2EEESB_EEEEENS5_IJNSA_ILi64EEENSA_ILi128EEESF_EEENS_12float_e5m2_tENS5_IJlSB_lEEESI_SJ_NS4_8TiledMMAINS4_8MMA_AtomIJNS4_10MMA_TraitsINS4_19SM100_MMA_F8F6F4_SSEJSI_SI_fSF_SG_NS4_17integral_constantINS4_4UMMA5MajorELSQ_0EEESR_NSO_INSP_7ScaleInELSS_0EEEST_EEEEEENS4_6LayoutINS5_IJSB_SB_SB_EEENS5_IJNSA_ILi0EEESY_SY_EEEEENS5_IJNS4_10UnderscoreES11_S11_EEEEENS4_23SM90_TMA_LOAD_MULTICASTENS4_14ComposedLayoutINS4_7SwizzleILi2ELi4ELi3EEENS4_18smem_ptr_flag_bitsILi8EEENSW_INS5_IJNSA_ILi8EEESF_EEENS5_IJSF_SB_EEEEEEEvNS4_8identityENS4_13SM90_TMA_LOADES1E_vS1F_EENS_8epilogue10collective18CollectiveEpilogueINS1I_23Sm100TmaWarpSpecializedILi2ELi2ELi32ELb0ELb0EEEJSH_NS5_IJNSW_ISF_SB_EES1N_EEESI_SJ_SI_SJ_NS1I_6fusion15FusionCallbacksIS1M_NS1P_17LinearCombinationISI_fSI_fLNS_15FloatRoundStyleE2EEESH_S1O_JEEENS4_5SM1004TMEM4LOAD26SM100_TMEM_LOAD_16dp32b32xES1G_S1E_NS4_39AutoVectorizingCopyWithAssumedAlignmentILi128EEENS4_14SM90_TMA_STOREES1E_S20_S20_EEEvvEEEEvNT_6ParamsE,@function
        .size           _ZN7cutlass13device_kernelINS_4gemm6kernel13GemmUniversalIN4cute5tupleIJiiiiEEENS1_10collective13CollectiveMmaINS1_35MainloopSm100TmaUmmaWarpSpecializedILi3ELi2ELi4ENS5_IJNS4_1CILi1EEENSA_ILi2EEESB_EEEEENS5_IJNSA_ILi64EEENSA_ILi128EEESF_EEENS_12float_e5m2_tENS5_IJlSB_lEEESI_SJ_NS4_8TiledMMAINS4_8MMA_AtomIJNS4_10MMA_TraitsINS4_19SM100_MMA_F8F6F4_SSEJSI_SI_fSF_SG_NS4_17integral_constantINS4_4UMMA5MajorELSQ_0EEESR_NSO_INSP_7ScaleInELSS_0EEEST_EEEEEENS4_6LayoutINS5_IJSB_SB_SB_EEENS5_IJNSA_ILi0EEESY_SY_EEEEENS5_IJNS4_10UnderscoreES11_S11_EEEEENS4_23SM90_TMA_LOAD_MULTICASTENS4_14ComposedLayoutINS4_7SwizzleILi2ELi4ELi3EEENS4_18smem_ptr_flag_bitsILi8EEENSW_INS5_IJNSA_ILi8EEESF_EEENS5_IJSF_SB_EEEEEEEvNS4_8identityENS4_13SM90_TMA_LOADES1E_vS1F_EENS_8epilogue10collective18CollectiveEpilogueINS1I_23Sm100TmaWarpSpecializedILi2ELi2ELi32ELb0ELb0EEEJSH_NS5_IJNSW_ISF_SB_EES1N_EEESI_SJ_SI_SJ_NS1I_6fusion15FusionCallbacksIS1M_NS1P_17LinearCombinationISI_fSI_fLNS_15FloatRoundStyleE2EEESH_S1O_JEEENS4_5SM1004TMEM4LOAD26SM100_TMEM_LOAD_16dp32b32xES1G_S1E_NS4_39AutoVectorizingCopyWithAssumedAlignmentILi128EEENS4_14SM90_TMA_STOREES1E_S20_S20_EEEvvEEEEvNT_6ParamsE,(.L_x_146 - _ZN7cutlass13device_kernelINS_4gemm6kernel13GemmUniversalIN4cute5tupleIJiiiiEEENS1_10collective13CollectiveMmaINS1_35MainloopSm100TmaUmmaWarpSpecializedILi3ELi2ELi4ENS5_IJNS4_1CILi1EEENSA_ILi2EEESB_EEEEENS5_IJNSA_ILi64EEENSA_ILi128EEESF_EEENS_12float_e5m2_tENS5_IJlSB_lEEESI_SJ_NS4_8TiledMMAINS4_8MMA_AtomIJNS4_10MMA_TraitsINS4_19SM100_MMA_F8F6F4_SSEJSI_SI_fSF_SG_NS4_17integral_constantINS4_4UMMA5MajorELSQ_0EEESR_NSO_INSP_7ScaleInELSS_0EEEST_EEEEEENS4_6LayoutINS5_IJSB_SB_SB_EEENS5_IJNSA_ILi0EEESY_SY_EEEEENS5_IJNS4_10UnderscoreES11_S11_EEEEENS4_23SM90_TMA_LOAD_MULTICASTENS4_14ComposedLayoutINS4_7SwizzleILi2ELi4ELi3EEENS4_18smem_ptr_flag_bitsILi8EEENSW_INS5_IJNSA_ILi8EEESF_EEENS5_IJSF_SB_EEEEEEEvNS4_8identityENS4_13SM90_TMA_LOADES1E_vS1F_EENS_8epilogue10collective18CollectiveEpilogueINS1I_23Sm100TmaWarpSpecializedILi2ELi2ELi32ELb0ELb0EEEJSH_NS5_IJNSW_ISF_SB_EES1N_EEESI_SJ_SI_SJ_NS1I_6fusion15FusionCallbacksIS1M_NS1P_17LinearCombinationISI_fSI_fLNS_15FloatRoundStyleE2EEESH_S1O_JEEENS4_5SM1004TMEM4LOAD26SM100_TMEM_LOAD_16dp32b32xES1G_S1E_NS4_39AutoVectorizingCopyWithAssumedAlignmentILi128EEENS4_14SM90_TMA_STOREES1E_S20_S20_EEEvvEEEEvNT_6ParamsE)
        .other          _ZN7cutlass13device_kernelINS_4gemm6kernel13GemmUniversalIN4cute5tupleIJiiiiEEENS1_10collective13CollectiveMmaINS1_35MainloopSm100TmaUmmaWarpSpecializedILi3ELi2ELi4ENS5_IJNS4_1CILi1EEENSA_ILi2EEESB_EEEEENS5_IJNSA_ILi64EEENSA_ILi128EEESF_EEENS_12float_e5m2_tENS5_IJlSB_lEEESI_SJ_NS4_8TiledMMAINS4_8MMA_AtomIJNS4_10MMA_TraitsINS4_19SM100_MMA_F8F6F4_SSEJSI_SI_fSF_SG_NS4_17integral_constantINS4_4UMMA5MajorELSQ_0EEESR_NSO_INSP_7ScaleInELSS_0EEEST_EEEEEENS4_6LayoutINS5_IJSB_SB_SB_EEENS5_IJNSA_ILi0EEESY_SY_EEEEENS5_IJNS4_10UnderscoreES11_S11_EEEEENS4_23SM90_TMA_LOAD_MULTICASTENS4_14ComposedLayoutINS4_7SwizzleILi2ELi4ELi3EEENS4_18smem_ptr_flag_bitsILi8EEENSW_INS5_IJNSA_ILi8EEESF_EEENS5_IJSF_SB_EEEEEEEvNS4_8identityENS4_13SM90_TMA_LOADES1E_vS1F_EENS_8epilogue10collective18CollectiveEpilogueINS1I_23Sm100TmaWarpSpecializedILi2ELi2ELi32ELb0ELb0EEEJSH_NS5_IJNSW_ISF_SB_EES1N_EEESI_SJ_SI_SJ_NS1I_6fusion15FusionCallbacksIS1M_NS1P_17LinearCombinationISI_fSI_fLNS_15FloatRoundStyleE2EEESH_S1O_JEEENS4_5SM1004TMEM4LOAD26SM100_TMEM_LOAD_16dp32b32xES1G_S1E_NS4_39AutoVectorizingCopyWithAssumedAlignmentILi128EEENS4_14SM90_TMA_STOREES1E_S20_S20_EEEvvEEEEvNT_6ParamsE,@"STO_CUDA_ENTRY STV_DEFAULT"
_ZN7cutlass13device_kernelINS_4gemm6kernel13GemmUniversalIN4cute5tupleIJiiiiEEENS1_10collective13CollectiveMmaINS1_35MainloopSm100TmaUmmaWarpSpecializedILi3ELi2ELi4ENS5_IJNS4_1CILi1EEENSA_ILi2EEESB_EEEEENS5_IJNSA_ILi64EEENSA_ILi128EEESF_EEENS_12float_e5m2_tENS5_IJlSB_lEEESI_SJ_NS4_8TiledMMAINS4_8MMA_AtomIJNS4_10MMA_TraitsINS4_19SM100_MMA_F8F6F4_SSEJSI_SI_fSF_SG_NS4_17integral_constantINS4_4UMMA5MajorELSQ_0EEESR_NSO_INSP_7ScaleInELSS_0EEEST_EEEEEENS4_6LayoutINS5_IJSB_SB_SB_EEENS5_IJNSA_ILi0EEESY_SY_EEEEENS5_IJNS4_10UnderscoreES11_S11_EEEEENS4_23SM90_TMA_LOAD_MULTICASTENS4_14ComposedLayoutINS4_7SwizzleILi2ELi4ELi3EEENS4_18smem_ptr_flag_bitsILi8EEENSW_INS5_IJNSA_ILi8EEESF_EEENS5_IJSF_SB_EEEEEEEvNS4_8identityENS4_13SM90_TMA_LOADES1E_vS1F_EENS_8epilogue10collective18CollectiveEpilogueINS1I_23Sm100TmaWarpSpecializedILi2ELi2ELi32ELb0ELb0EEEJSH_NS5_IJNSW_ISF_SB_EES1N_EEESI_SJ_SI_SJ_NS1I_6fusion15FusionCallbacksIS1M_NS1P_17LinearCombinationISI_fSI_fLNS_15FloatRoundStyleE2EEESH_S1O_JEEENS4_5SM1004TMEM4LOAD26SM100_TMEM_LOAD_16dp32b32xES1G_S1E_NS4_39AutoVectorizingCopyWithAssumedAlignmentILi128EEENS4_14SM90_TMA_STOREES1E_S20_S20_EEEvvEEEEvNT_6ParamsE:
[----:B------:R-:W1:Y:S01]  /*0000*/  LDC R1, c[0x0][0x37c] ;  /* 0x0000df00ff017b82 */ /* 0x000e620000000800 */
[----:B------:R-:W2:Y:S01]  /*0010*/  S2R R93, SR_TID.X ;  /* 0x00000000005d7919 */ /* 0x000ea20000002100 */
[----:B------:R-:W3:Y:S01]  /*0020*/  LDCU.64 UR8, c[0x0][0x890] ;  /* 0x00011200ff0877ac */ /* 0x000ee20008000a00 */
[----:B------:R-:W-:Y:S02]  /*0030*/  PRMT R84, RZ, 0x7610, R84 ;  /* 0x00007610ff547816 */ /* 0x000fe40000000054 */
[----:B------:R-:W-:Y:S01]  /*0040*/  ELECT P3, URZ, PT ;  /* 0x0000000000ff782f */ /* 0x000fe20003860000 */
[----:B---3--:R-:W-:-:S04]  /*0050*/  UISETP.NE.U32.AND UP0, UPT, UR8, URZ, UPT ;  /* 0x000000ff0800728c */ /* 0x008fc8000bf05070 */
[----:B------:R-:W-:Y:S01]  /*0060*/  UISETP.NE.AND.EX UP0, UPT, UR9, URZ, UPT, UP0 ;  /* 0x000000ff0900728c */ /* 0x000fe2000bf05300 */
[----:B--2---:R-:W-:-:S05]  /*0070*/  SHF.R.U32.HI R85, RZ, 0x5, R93 ;  /* 0x00000005ff557819 */ /* 0x004fca000001165d */
[----:B------:R-:W2:Y:S02]  /*0080*/  SHFL.IDX PT, R0, R85, RZ, 0x1f ;  /* 0x00001fff55007589 */ /* 0x000ea400000e0000 */
[----:B--2---:R-:W-:Y:S01]  /*0090*/  R2UR UR17, R0 ;  /* 0x00000000001172ca */ /* 0x004fe200000e0000 */
[----:B-1----:R-:W-:-:S14]  /*00a0*/  BRA.U UP0, `(.L_x_0) ;  /* 0x0000000100307547 */ /* 0x002fdc000b800000 */
[----:B------:R-:W1:Y:S02]  /*00b0*/  LDCU.64 UR4, c[0x0][0x888] ;  /* 0x00011100ff0477ac */ /* 0x000e640008000a00 */
[----:B-1----:R-:W-:-:S04]  /*00c0*/  UISETP.NE.U32.AND UP0, UPT, UR4, URZ, UPT ;  /* 0x000000ff0400728c */ /* 0x002fc8000bf05070 */
[----:B------:R-:W-:-:S09]  /*00d0*/  UISETP.NE.AND.EX UP0, UPT, UR5, URZ, UPT, UP0 ;  /* 0x000000ff0500728c */ /* 0x000fd2000bf05300 */
[----:B------:R-:W-:Y:S05]  /*00e0*/  BRA.U !UP0, `(.L_x_1) ;  /* 0x0000000108147547 */ /* 0x000fea000b800000 */
[----:B------:R-:W1:Y:S01]  /*00f0*/  LDC.64 R2, c[0x0][0x888] ;  /* 0x00022200ff027b82 */ /* 0x000e620000000a00 */
[----:B------:R-:W1:Y:S02]  /*0100*/  LDCU.64 UR4, c[0x0][0x358] ;  /* 0x00006b00ff0477ac */ /* 0x000e640008000a00 */
[----:B-1----:R1:W5:Y:S01]  /*0110*/  LDG.E R41, desc[UR4][R2.64] ;  /* 0x0000000402297981 */ /* 0x002362000c1e1900 */
[----:B------:R-:W-:Y:S01]  /*0120*/  HFMA2 R84, -RZ, RZ, 0, 5.9604644775390625e-08 ;  /* 0x00000001ff547431 */ /* 0x000fe200000001ff */
[----:B------:R-:W-:Y:S05]  /*0130*/  BRA `(.L_x_0) ;  /* 0x00000000000c7947 */ /* 0x000fea0003800000 */
.L_x_1:
[----:B------:R-:W1:Y:S01]  /*0140*/  LDCU UR4, c[0x0][0x880] ;  /* 0x00011000ff0477ac */ /* 0x000e620008000800 */
[----:B------:R-:W-:Y:S01]  /*0150*/  HFMA2 R84, -RZ, RZ, 0, 5.9604644775390625e-08 ;  /* 0x00000001ff547431 */ /* 0x000fe200000001ff */
[----:B-1----:R-:W-:-:S07]  /*0160*/  MOV R41, UR4 ;  /* 0x0000000400297c02 */ /* 0x002fce0008000f00 */
.L_x_0:
[----:B------:R-:W2:Y:S02]  /*0170*/  LDCU.64 UR4, c[0x0][0x8b0] ;  /* 0x00011600ff0477ac */ /* 0x000ea40008000a00 */
[----:B--2---:R-:W-:-:S04]  /*0180*/  UISETP.NE.U32.AND UP0, UPT, UR4, URZ, UPT ;  /* 0x000000ff0400728c */ /* 0x004fc8000bf05070 */
[----:B------:R-:W-:-:S09]  /*0190*/  UISETP.NE.AND.EX UP0, UPT, UR5, URZ, UPT, UP0 ;  /* 0x000000ff0500728c */ /* 0x000fd2000bf05300 */
[----:B------:R-:W-:Y:S05]  /*01a0*/  BRA.U UP0, `(.L_x_2) ;  /* 0x0000000100287547 */ /* 0x000fea000b800000 */
[----:B------:R-:W2:Y:S02]  /*01b0*/  LDCU.64 UR4, c[0x0][0x8a8] ;  /* 0x00011500ff0477ac */ /* 0x000ea40008000a00 */
[----:B--2---:R-:W-:-:S04]  /*01c0*/  UISETP.NE.U32.AND UP0, UPT, UR4, URZ, UPT ;  /* 0x000000ff0400728c */ /* 0x004fc8000bf05070 */
[----:B------:R-:W-:-:S09]  /*01d0*/  UISETP.NE.AND.EX UP0, UPT, UR5, URZ, UPT, UP0 ;  /* 0x000000ff0500728c */ /* 0x000fd2000bf05300 */
[----:B------:R-:W-:Y:S05]  /*01e0*/  BRA.U !UP0, `(.L_x_3) ;  /* 0x0000000108107547 */ /* 0x000fea000b800000 */
[----:B------:R-:W2:Y:S01]  /*01f0*/  LDC.64 R38, c[0x0][0x8a8] ;  /* 0x00022a00ff267b82 */ /* 0x000ea20000000a00 */
[----:B------:R-:W2:Y:S02]  /*0200*/  LDCU.64 UR4, c[0x0][0x358] ;  /* 0x00006b00ff0477ac */ /* 0x000ea40008000a00 */
[----:B--2---:R2:W5:Y:S01]  /*0210*/  LDG.E R38, desc[UR4][R38.64] ;  /* 0x0000000426267981 */ /* 0x004562000c1e1900 */
[----:B------:R-:W-:Y:S05]  /*0220*/  BRA `(.L_x_2) ;  /* 0x0000000000087947 */ /* 0x000fea0003800000 */
.L_x_3:
[----:B------:R-:W2:Y:S02]  /*0230*/  LDCU UR4, c[0x0][0x8a0] ;  /* 0x00011400ff0477ac */ /* 0x000ea40008000800 */
[----:B--2---:R-:W-:Y:S02]  /*0240*/  MOV R38, UR4 ;  /* 0x0000000400267c02 */ /* 0x004fe40008000f00 */
.L_x_2:
[----:B------:R-:W-:Y:S01]  /*0250*/  IMAD.U32 R0, RZ, RZ, UR17 ;  /* 0x00000011ff007e24 */ /* 0x000fe2000f8e00ff */
[----:B------:R-:W-:Y:S04]  /*0260*/  BSSY.RECONVERGENT B0, `(.L_x_4) ;  /* 0x000000c000007945 */ /* 0x000fe80003800200 */
[C---:B------:R-:W-:Y:S02]  /*0270*/  ISETP.NE.OR P1, PT, R0.reuse, 0x1, !P3 ;  /* 0x000000010000780c */ /* 0x040fe40005f25670 */
[----:B------:R-:W-:-:S11]  /*0280*/  ISETP.NE.OR P0, PT, R0, 0x3, !P3 ;  /* 0x000000030000780c */ /* 0x000fd60005f05670 */
[----:B------:R-:W-:Y:S05]  /*0290*/  @P1 BRA `(.L_x_5) ;  /* 0x0000000000201947 */ /* 0x000fea0003800000 */
[----:B------:R-:W3:Y:S02]  /*02a0*/  LDCU.64 UR4, c[0x0][0x348] ;  /* 0x00006900ff0477ac */ /* 0x000ee40008000a00 */
[----:B---3--:R-:W-:Y:S02]  /*02b0*/  UIADD3 UR6, UP1, UPT, UR4, 0x80, URZ ;  /* 0x0000008004067890 */ /* 0x008fe4000ff3e0ff */
[----:B------:R-:W-:Y:S02]  /*02c0*/  UIADD3 UR4, UP0, UPT, UR4, 0x180, URZ ;  /* 0x0000018004047890 */ /* 0x000fe4000ff1e0ff */
[----:B------:R-:W-:Y:S02]  /*02d0*/  UIADD3.X UR7, UPT, UPT, URZ, UR5, URZ, UP1, !UPT ;  /* 0x00000005ff077290 */ /* 0x000fe40008ffe4ff */
[----:B------:R-:W-:-:S07]  /*02e0*/  UIADD3.X UR5, UPT, UPT, URZ, UR5, URZ, UP0, !UPT ;  /* 0x00000005ff057290 */ /* 0x000fce00087fe4ff */
[----:B------:R3:W-:Y:S02]  /*02f0*/  UTMACCTL.PF [UR6] ;  /* 0x00000000060079b9 */ /* 0x0007e40008040000 */
[----:B------:R3:W-:Y:S02]  /*0300*/  UTMACCTL.PF [UR4] ;  /* 0x00000000040079b9 */ /* 0x0007e40008040000 */
[----:B---3--:R-:W-:Y:S01]  /*0310*/  NOP ;  /* 0x0000000000007918 */ /* 0x008fe20000000000 */
.L_x_5:
[----:B------:R-:W-:Y:S05]  /*0320*/  BSYNC.RECONVERGENT B0 ;  /* 0x0000000000007941 */ /* 0x000fea0003800200 */
.L_x_4:
[----:B------:R-:W-:Y:S04]  /*0330*/  BSSY.RECONVERGENT B0, `(.L_x_6) ;  /* 0x000000a000007945 */ /* 0x000fe80003800200 */
        /* <DEDUP_REMOVED lines=9> */
.L_x_7:
[----:B------:R-:W-:Y:S05]  /*03d0*/  BSYNC.RECONVERGENT B0 ;  /* 0x0000000000007941 */ /* 0x000fea0003800200 */
.L_x_6:
[----:B------:R-:W3:Y:S01]  /*03e0*/  LDCU.64 UR4, c[0x0][0x888] ;  /* 0x00011100ff0477ac */ /* 0x000ee20008000a00 */
[----:B------:R-:W-:Y:S02]  /*03f0*/  UISETP.EQ.U32.AND UP1, UPT, UR8, URZ, UPT ;  /* 0x000000ff0800728c */ /* 0x000fe4000bf22070 */
[----:B------:R-:W-:Y:S02]  /*0400*/  UPLOP3.LUT UP3, UPT, UPT, UPT, UPT, 0x80, 0x8 ;  /* 0x000000000008789c */ /* 0x000fe40003f6f070 */
[----:B---3--:R-:W-:-:S04]  /*0410*/  UISETP.NE.U32.AND UP0, UPT, UR4, URZ, UPT ;  /* 0x000000ff0400728c */ /* 0x008fc8000bf05070 */
[----:B------:R-:W-:-:S04]  /*0420*/  UISETP.NE.AND.EX UP0, UPT, UR5, URZ, UPT, UP0 ;  /* 0x000000ff0500728c */ /* 0x000fc8000bf05300 */
[----:B------:R-:W-:-:S04]  /*0430*/  UISETP.EQ.OR.EX UP2, UPT, UR9, URZ, !UP0, UP1 ;  /* 0x000000ff0900728c */ /* 0x000fc8000c742710 */
[----:B------:R-:W-:-:S06]  /*0440*/  UP2UR UR4, UPR, URZ, 0x4 ;  /* 0x00000004ff047883 */ /* 0x000fcc0008000000 */
[----:B------:R-:W-:Y:S01]  /*0450*/  MOV R86, UR4 ;  /* 0x0000000400567c02 */ /* 0x000fe20008000f00 */
[----:B------:R-:W-:Y:S06]  /*0460*/  BRA.U !UP2, `(.L_x_8) ;  /* 0x000000010a207547 */ /* 0x000fec000b800000 */
[----:B------:R-:W-:Y:S01]  /*0470*/  UISETP.NE.U32.AND UP1, UPT, UR8, URZ, UPT ;  /* 0x000000ff0800728c */ /* 0x000fe2000bf25070 */
[----:B-----5:R-:W-:Y:S01]  /*0480*/  FSETP.NEU.AND P0, PT, R41, RZ, PT ;  /* 0x000000ff2900720b */ /* 0x020fe20003f0d000 */
[----:B------:R-:W-:Y:S02]  /*0490*/  USEL UR4, URZ, 0xffffffff, UP0 ;  /* 0xffffffffff047887 */ /* 0x000fe40008000000 */
[----:B------:R-:W-:-:S10]  /*04a0*/  UISETP.NE.AND.EX UP1, UPT, UR9, URZ, UPT, UP1 ;  /* 0x000000ff0900728c */ /* 0x000fd4000bf25310 */
[----:B------:R-:W-:Y:S01]  /*04b0*/  VOTEU.ANY UP0, P0 ;  /* 0x0000000000ff7886 */ /* 0x000fe20000000100 */
[----:B------:R-:W-:-:S04]  /*04c0*/  @!UP1 USEL UR4, URZ, 0xffffffff, UP0 ;  /* 0xffffffffff049887 */ /* 0x000fc80008000000 */
[----:B------:R-:W-:-:S04]  /*04d0*/  ULOP3.LUT UR4, UR4, 0x1, URZ, 0xc0, !UPT ;  /* 0x0000000104047892 */ /* 0x000fc8000f8ec0ff */
[----:B------:R-:W-:-:S11]  /*04e0*/  UISETP.NE.U32.AND UP3, UPT, UR4, 0x1, UPT ;  /* 0x000000010400788c */ /* 0x000fd6000bf65070 */
.L_x_8:
[----:B-1----:R-:W1:Y:S01]  /*04f0*/  SHFL.IDX PT, R2, R85, RZ, 0x1f ;  /* 0x00001fff55027589 */ /* 0x002e6200000e0000 */
[----:B------:R-:W-:-:S04]  /*0500*/  UISETP.NE.AND UP0, UPT, UR17, 0x2, UPT ;  /* 0x000000021100788c */ /* 0x000fc8000bf05270 */
[----:B------:R-:W-:Y:S01]  /*0510*/  USEL UR38, URZ, 0x1, UP0 ;  /* 0x00000001ff267887 */ /* 0x000fe20008000000 */
[----:B-1----:R-:W-:-:S13]  /*0520*/  ISETP.NE.AND P0, PT, R2, RZ, PT ;  /* 0x000000ff0200720c */ /* 0x002fda0003f05270 */
[----:B------:R-:W-:Y:S05]  /*0530*/  @P0 BRA `(.L_x_9) ;  /* 0x0000000000500947 */ /* 0x000fea0003800000 */
[----:B------:R-:W1:Y:S01]  /*0540*/  S2UR UR4, SR_CgaCtaId ;  /* 0x00000000000479c3 */ /* 0x000e620000008800 */
[----:B------:R-:W-:Y:S01]  /*0550*/  UMOV UR5, 0x400 ;  /* 0x0000040000057882 */ /* 0x000fe20000000000 */
[----:B------:R-:W-:Y:S01]  /*0560*/  UMOV UR8, 0x1 ;  /* 0x0000000100087882 */ /* 0x000fe20000000000 */
[----:B------:R-:W-:Y:S01]  /*0570*/  UMOV UR6, 0x2 ;  /* 0x0000000200067882 */ /* 0x000fe20000000000 */
[----:B------:R-:W-:-:S04]  /*0580*/  UIADD3 UR8, UPT, UPT, -UR8, 0x100000, URZ ;  /* 0x0010000008087890 */ /* 0x000fc8000fffe1ff */
[----:B------:R-:W-:Y:S02]  /*0590*/  USHF.L.U32 UR9, UR8, 0xb, URZ ;  /* 0x0000000b08097899 */ /* 0x000fe400080006ff */
[----:B------:R-:W-:Y:S02]  /*05a0*/  USHF.L.U32 UR8, UR8, 0x1, URZ ;  /* 0x0000000108087899 */ /* 0x000fe400080006ff */
[----:B------:R-:W-:-:S04]  /*05b0*/  UIADD3 UR6, UPT, UPT, -UR6, 0x100000, URZ ;  /* 0x0010000006067890 */ /* 0x000fc8000fffe1ff */
[----:B------:R-:W-:Y:S02]  /*05c0*/  USHF.L.U32 UR7, UR6, 0xb, URZ ;  /* 0x0000000b06077899 */ /* 0x000fe400080006ff */
[----:B------:R-:W-:Y:S01]  /*05d0*/  USHF.L.U32 UR6, UR6, 0x1, URZ ;  /* 0x0000000106067899 */ /* 0x000fe200080006ff */
[----:B------:R-:W-:Y:S01]  /*05e0*/  ELECT P0, URZ, PT ;  /* 0x0000000000ff782f */ /* 0x000fe20003800000 */
[----:B-1----:R-:W-:Y:S01]  /*05f0*/  ULEA UR4, UR4, UR5, 0x18 ;  /* 0x0000000504047291 */ /* 0x002fe2000f8ec0ff */
[----:B------:R-:W1:Y:S11]  /*0600*/  FENCE.VIEW.ASYNC.S ;  /* 0x00000000000073c6 */ /* 0x000e760000000000 */
[----:B-1----:R1:W3:Y:S01]  /*0610*/  SYNCS.EXCH.64 URZ, [UR4], UR8 ;  /* 0x0000000804ff75b2 */ /* 0x0022e20008000100 */
[----:B------:R1:W4:Y:S01]  /*0620*/  SYNCS.EXCH.64 URZ, [UR4+0x18], UR6 ;  /* 0x0000180604ff75b2 */ /* 0x0003220008000100 */
[----:B------:R1:W1:Y:S01]  /*0630*/  SYNCS.EXCH.64 URZ, [UR4+0x8], UR8 ;  /* 0x0000080804ff75b2 */ /* 0x0002620008000100 */
[----:B------:R1:W1:Y:S01]  /*0640*/  SYNCS.EXCH.64 URZ, [UR4+0x20], UR6 ;  /* 0x0000200604ff75b2 */ /* 0x0002620008000100 */
[----:B------:R1:W1:Y:S01]  /*0650*/  SYNCS.EXCH.64 URZ, [UR4+0x10], UR8 ;  /* 0x0000100804ff75b2 */ /* 0x0002620008000100 */
[----:B------:R1:W1:Y:S01]  /*0660*/  SYNCS.EXCH.64 URZ, [UR4+0x28], UR6 ;  /* 0x0000280604ff75b2 */ /* 0x0002620008000100 */
[----:B------:R-:W-:Y:S01]  /*0670*/  NOP ;  /* 0x0000000000007918 */ /* 0x000fe20000000000 */
.L_x_9:
[----:B------:R-:W2:Y:S01]  /*0680*/  SHFL.IDX PT, R2, R85, RZ, 0x1f ;  /* 0x00001fff55027589 */ /* 0x000ea200000e0000 */
[----:B------:R-:W-:Y:S01]  /*0690*/  NOP ;  /* 0x0000000000007918 */ /* 0x000fe20000000000 */
[----:B--2---:R-:W-:-:S13]  /*06a0*/  ISETP.NE.AND P0, PT, R2, 0x1, PT ;  /* 0x000000010200780c */ /* 0x004fda0003f05270 */
[----:B------:R-:W-:Y:S05]  /*06b0*/  @P0 BRA `(.L_x_10) ;  /* 0x0000000000480947 */ /* 0x000fea0003800000 */
[----:B-1----:R-:W1:Y:S01]  /*06c0*/  S2UR UR4, SR_CgaCtaId ;  /* 0x00000000000479c3 */ /* 0x002e620000008800 */
        /* <DEDUP_REMOVED lines=12> */
[----:B-1----:R2:W1:Y:S01]  /*0790*/  SYNCS.EXCH.64 URZ, [UR4+0x30], UR8 ;  /* 0x0000300804ff75b2 */ /* 0x0024620008000100 */
[----:B------:R2:W1:Y:S01]  /*07a0*/  SYNCS.EXCH.64 URZ, [UR4+0x40], UR6 ;  /* 0x0000400604ff75b2 */ /* 0x0004620008000100 */
[----:B------:R2:W1:Y:S01]  /*07b0*/  SYNCS.EXCH.64 URZ, [UR4+0x38], UR8 ;  /* 0x0000380804ff75b2 */ /* 0x0004620008000100 */
[----:B------:R2:W1:Y:S02]  /*07c0*/  SYNCS.EXCH.64 URZ, [UR4+0x48], UR6 ;  /* 0x0000480604ff75b2 */ /* 0x0004640008000100 */
[----:B--2---:R-:W-:Y:S01]  /*07d0*/  NOP ;  /* 0x0000000000007918 */ /* 0x004fe20000000000 */
.L_x_10:
[----:B------:R-:W2:Y:S01]  /*07e0*/  SHFL.IDX PT, R2, R85, RZ, 0x1f ;  /* 0x00001fff55027589 */ /* 0x000ea200000e0000 */
[----:B------:R-:W-:Y:S01]  /*07f0*/  NOP ;  /* 0x0000000000007918 */ /* 0x000fe20000000000 */
[----:B--2---:R-:W-:-:S13]  /*0800*/  ISETP.NE.AND P0, PT, R2, 0x3, PT ;  /* 0x000000030200780c */ /* 0x004fda0003f05270 */
[----:B------:R-:W-:Y:S05]  /*0810*/  @P0 BRA `(.L_x_11) ;  /* 0x0000000000300947 */ /* 0x000fea0003800000 */
[----:B-1----:R-:W1:Y:S01]  /*0820*/  S2UR UR6, SR_CgaCtaId ;  /* 0x00000000000679c3 */ /* 0x002e620000008800 */
[----:B------:R-:W-:Y:S01]  /*0830*/  UMOV UR4, 0x400 ;  /* 0x0000040000047882 */ /* 0x000fe20000000000 */
[----:B------:R-:W-:Y:S01]  /*0840*/  UMOV UR5, 0x20 ;  /* 0x0000002000057882 */ /* 0x000fe20000000000 */
[----:B------:R-:W-:Y:S01]  /*0850*/  ELECT P0, URZ, PT ;  /* 0x0000000000ff782f */ /* 0x000fe20003800000 */
[----:B-1----:R-:W-:Y:S02]  /*0860*/  ULEA UR6, UR6, UR4, 0x18 ;  /* 0x0000000406067291 */ /* 0x002fe4000f8ec0ff */
[----:B------:R-:W-:-:S04]  /*0870*/  UIADD3 UR4, UPT, UPT, -UR5, 0x100000, URZ ;  /* 0x0010000005047890 */ /* 0x000fc8000fffe1ff */
[----:B------:R-:W-:Y:S02]  /*0880*/  USHF.L.U32 UR5, UR4, 0xb, URZ ;  /* 0x0000000b04057899 */ /* 0x000fe400080006ff */
[----:B------:R-:W-:Y:S01]  /*0890*/  USHF.L.U32 UR4, UR4, 0x1, URZ ;  /* 0x0000000104047899 */ /* 0x000fe200080006ff */
[----:B------:R-:W1:Y:S11]  /*08a0*/  FENCE.VIEW.ASYNC.S ;  /* 0x00000000000073c6 */ /* 0x000e760000000000 */
[----:B-1----:R2:W1:Y:S01]  /*08b0*/  SYNCS.EXCH.64 URZ, [UR6+0x50], UR4 ;  /* 0x0000500406ff75b2 */ /* 0x0024620008000100 */
[----:B------:R2:W1:Y:S02]  /*08c0*/  SYNCS.EXCH.64 URZ, [UR6+0x58], UR4 ;  /* 0x0000580406ff75b2 */ /* 0x0004640008000100 */
[----:B--2---:R-:W-:Y:S01]  /*08d0*/  NOP ;  /* 0x0000000000007918 */ /* 0x004fe20000000000 */
.L_x_11:
[----:B------:R-:W2:Y:S01]  /*08e0*/  SHFL.IDX PT, R2, R85, RZ, 0x1f ;  /* 0x00001fff55027589 */ /* 0x000ea200000e0000 */
[----:B------:R-:W-:Y:S01]  /*08f0*/  NOP ;  /* 0x0000000000007918 */ /* 0x000fe20000000000 */
[----:B--2---:R-:W-:-:S13]  /*0900*/  ISETP.NE.AND P0, PT, R2, 0x4, PT ;  /* 0x000000040200780c */ /* 0x004fda0003f05270 */
[----:B------:R-:W-:Y:S05]  /*0910*/  @P0 BRA `(.L_x_12) ;  /* 0x00000000004c0947 */ /* 0x000fea0003800000 */
[----:B-1----:R-:W1:Y:S01]  /*0920*/  S2UR UR6, SR_CgaCtaId ;  /* 0x00000000000679c3 */ /* 0x002e620000008800 */
[----:B------:R-:W-:Y:S01]  /*0930*/  UMOV UR4, 0x1e0 ;  /* 0x000001e000047882 */ /* 0x000fe20000000000 */
[----:B------:R-:W-:Y:S01]  /*0940*/  UMOV UR5, 0x400 ;  /* 0x0000040000057882 */ /* 0x000fe20000000000 */
[----:B------:R-:W-:Y:S01]  /*0950*/  USEL UR4, UR4, 0x1a0, UP3 ;  /* 0x000001a004047887 */ /* 0x000fe20009800000 */
[----:B------:R-:W-:Y:S01]  /*0960*/  UMOV UR8, 0x1 ;  /* 0x0000000100087882 */ /* 0x000fe20000000000 */
[----:B------:R-:W-:Y:S01]  /*0970*/  ELECT P0, URZ, PT ;  /* 0x0000000000ff782f */ /* 0x000fe20003800000 */
[----:B------:R-:W-:-:S04]  /*0980*/  UIADD3 UR8, UPT, UPT, -UR8, 0x100000, URZ ;  /* 0x0010000008087890 */ /* 0x000fc8000fffe1ff */
[----:B------:R-:W-:Y:S02]  /*0990*/  USHF.L.U32 UR9, UR8, 0xb, URZ ;  /* 0x0000000b08097899 */ /* 0x000fe400080006ff */
[----:B------:R-:W-:Y:S02]  /*09a0*/  USHF.L.U32 UR8, UR8, 0x1, URZ ;  /* 0x0000000108087899 */ /* 0x000fe400080006ff */
[----:B-1----:R-:W-:Y:S02]  /*09b0*/  ULEA UR6, UR6, UR5, 0x18 ;  /* 0x0000000506067291 */ /* 0x002fe4000f8ec0ff */
[----:B------:R-:W-:-:S04]  /*09c0*/  UIADD3 UR4, UPT, UPT, -UR4, 0x100000, URZ ;  /* 0x0010000004047890 */ /* 0x000fc8000fffe1ff */
[----:B------:R-:W-:Y:S02]  /*09d0*/  USHF.L.U32 UR5, UR4, 0xb, URZ ;  /* 0x0000000b04057899 */ /* 0x000fe400080006ff */
[----:B------:R-:W-:Y:S01]  /*09e0*/  USHF.L.U32 UR4, UR4, 0x1, URZ ;  /* 0x0000000104047899 */ /* 0x000fe200080006ff */
[----:B------:R-:W1:Y:S03]  /*09f0*/  FENCE.VIEW.ASYNC.S ;  /* 0x00000000000073c6 */ /* 0x000e660000000000 */
[----:B-1----:R2:W1:Y:S08]  /*0a00*/  SYNCS.EXCH.64 URZ, [UR6+0x60], UR8 ;  /* 0x0000600806ff75b2 */ /* 0x0024700008000100 */
[----:B------:R2:W1:Y:S01]  /*0a10*/  SYNCS.EXCH.64 URZ, [UR6+0x70], UR4 ;  /* 0x0000700406ff75b2 */ /* 0x0004620008000100 */
[----:B------:R2:W1:Y:S01]  /*0a20*/  SYNCS.EXCH.64 URZ, [UR6+0x68], UR8 ;  /* 0x0000680806ff75b2 */ /* 0x0004620008000100 */
[----:B------:R2:W1:Y:S02]  /*0a30*/  SYNCS.EXCH.64 URZ, [UR6+0x78], UR4 ;  /* 0x0000780406ff75b2 */ /* 0x0004640008000100 */
[----:B--2---:R-:W-:Y:S01]  /*0a40*/  NOP ;  /* 0x0000000000007918 */ /* 0x004fe20000000000 */
.L_x_12:
        /* <DEDUP_REMOVED lines=20> */
[----:B------:R2:W1:Y:S01]  /*0b90*/  SYNCS.EXCH.64 URZ, [UR4+0xa8], UR6 ;  /* 0x0000a80604ff75b2 */ /* 0x0004620008000100 */
[----:B------:R2:W1:Y:S01]  /*0ba0*/  SYNCS.EXCH.64 URZ, [UR4+0x90], UR8 ;  /* 0x0000900804ff75b2 */ /* 0x0004620008000100 */
[----:B------:R2:W1:Y:S01]  /*0bb0*/  SYNCS.EXCH.64 URZ, [UR4+0xb0], UR6 ;  /* 0x0000b00604ff75b2 */ /* 0x0004620008000100 */
[----:B------:R2:W1:Y:S01]  /*0bc0*/  SYNCS.EXCH.64 URZ, [UR4+0x98], UR8 ;  /* 0x0000980804ff75b2 */ /* 0x0004620008000100 */
[----:B------:R2:W1:Y:S02]  /*0bd0*/  SYNCS.EXCH.64 URZ, [UR4+0xb8], UR6 ;  /* 0x0000b80604ff75b2 */ /* 0x0004640008000100 */
[----:B--2---:R-:W-:Y:S01]  /*0be0*/  NOP ;  /* 0x0000000000007918 */ /* 0x004fe20000000000 */
.L_x_13:
[----:B------:R-:W2:Y:S01]  /*0bf0*/  SHFL.IDX PT, R2, R85, RZ, 0x1f ;  /* 0x00001fff55027589 */ /* 0x000ea200000e0000 */
[----:B------:R-:W-:Y:S01]  /*0c00*/  NOP ;  /* 0x0000000000007918 */ /* 0x000fe20000000000 */
[----:B--2---:R-:W-:-:S13]  /*0c10*/  ISETP.NE.AND P0, PT, R2, 0x3, PT ;  /* 0x000000030200780c */ /* 0x004fda0003f05270 */
[----:B------:R-:W-:Y:S05]  /*0c20*/  @P0 BRA `(.L_x_14) ;  /* 0x0000000000380947 */ /* 0x000fea0003800000 */
[----:B------:R-:W2:Y:S01]  /*0c30*/  S2UR UR5, SR_CgaCtaId ;  /* 0x00000000000579c3 */ /* 0x000ea20000008800 */
[----:B-1----:R-:W-:Y:S01]  /*0c40*/  UMOV UR4, 0x400 ;  /* 0x0000040000047882 */ /* 0x002fe20000000000 */
[----:B------:R-:W-:Y:S01]  /*0c50*/  UMOV UR6, 0x20 ;  /* 0x0000002000067882 */ /* 0x000fe20000000000 */
[----:B------:R-:W-:Y:S01]  /*0c60*/  ELECT P0, URZ, PT ;  /* 0x0000000000ff782f */ /* 0x000fe20003800000 */
[----:B------:R-:W-:-:S04]  /*0c70*/  UIADD3 UR6, UPT, UPT, -UR6, 0x100000, URZ ;  /* 0x0010000006067890 */ /* 0x000fc8000fffe1ff */
[----:B------:R-:W-:Y:S02]  /*0c80*/  USHF.L.U32 UR7, UR6, 0xb, URZ ;  /* 0x0000000b06077899 */ /* 0x000fe400080006ff */
[----:B------:R-:W-:Y:S02]  /*0c90*/  USHF.L.U32 UR6, UR6, 0x1, URZ ;  /* 0x0000000106067899 */ /* 0x000fe400080006ff */
[----:B--2---:R-:W-:Y:S01]  /*0ca0*/  ULEA UR4, UR5, UR4, 0x18 ;  /* 0x0000000405047291 */ /* 0x004fe2000f8ec0ff */
[----:B------:R-:W1:Y:S11]  /*0cb0*/  FENCE.VIEW.ASYNC.S ;  /* 0x00000000000073c6 */ /* 0x000e760000000000 */
[----:B-1----:R2:W1:Y:S01]  /*0cc0*/  SYNCS.EXCH.64 URZ, [UR4+0xc0], UR6 ;  /* 0x0000c00604ff75b2 */ /* 0x0024620008000100 */
[----:B------:R2:W1:Y:S01]  /*0cd0*/  SYNCS.EXCH.64 URZ, [UR4+0xd0], UR6 ;  /* 0x0000d00604ff75b2 */ /* 0x0004620008000100 */
[----:B------:R2:W1:Y:S01]  /*0ce0*/  SYNCS.EXCH.64 URZ, [UR4+0xc8], UR6 ;  /* 0x0000c80604ff75b2 */ /* 0x0004620008000100 */
[----:B------:R2:W1:Y:S02]  /*0cf0*/  SYNCS.EXCH.64 URZ, [UR4+0xd8], UR6 ;  /* 0x0000d80604ff75b2 */ /* 0x0004640008000100 */
[----:B--2---:R-:W-:Y:S01]  /*0d00*/  NOP ;  /* 0x0000000000007918 */ /* 0x004fe20000000000 */
.L_x_14:
[----:B-1----:R-:W1:Y:S01]  /*0d10*/  LDCU UR4, c[0x0][0x36c] ;  /* 0x00006d80ff0477ac */ /* 0x002e620008000800 */
[----:B------:R-:W-:Y:S01]  /*0d20*/  ISETP.NE.OR P3, PT, R0, 0x2, !P3 ;  /* 0x000000020000780c */ /* 0x000fe20005f65670 */
[----:B------:R-:W-:Y:S01]  /*0d30*/  NOP ;  /* 0x0000000000007918 */ /* 0x000fe20000000000 */
[----:B------:R-:W-:Y:S01]  /*0d40*/  LOP3.LUT R0, R93, 0x1f, RZ, 0xc0, !PT ;  /* 0x0000001f5d007812 */ /* 0x000fe200078ec0ff */
[----:B------:R-:W-:Y:S02]  /*0d50*/  UISETP.NE.AND UP4, UPT, UR17, URZ, UPT ;  /* 0x000000ff1100728c */ /* 0x000fe4000bf85270 */
[----:B-1----:R-:W-:-:S09]  /*0d60*/  UISETP.EQ.U32.AND UP5, UPT, UR4, 0x1, UPT ;  /* 0x000000010400788c */ /* 0x002fd2000bfa2070 */
[----:B------:R-:W-:Y:S05]  /*0d70*/  BRA.U !UP5, `(.L_x_15) ;  /* 0x000000010d087547 */ /* 0x000fea000b800000 */
[----:B---34-:R-:W-:Y:S01]  /*0d80*/  UCGABAR_ARV ;  /* 0x00000000000079c7 */ /* 0x018fe20008000000 */
[----:B------:R-:W-:Y:S05]  /*0d90*/  BRA `(.L_x_16) ;  /* 0x0000000000047947 */ /* 0x000fea0003800000 */
.L_x_15:
[----:B---34-:R-:W-:Y:S01]  /*0da0*/  NOP ;  /* 0x0000000000007918 */ /* 0x018fe20000000000 */
.L_x_16:
[----:B------:R-:W1:Y:S01]  /*0db0*/  S2UR UR7, SR_CTAID.X ;  /* 0x00000000000779c3 */ /* 0x000e620000002500 */
[----:B------:R-:W-:-:S05]  /*0dc0*/  CS2R.32 R3, SR_CgaSize ;  /* 0x0000000000037805 */ /* 0x000fca0000008a00 */
[----:B------:R-:W-:-:S05]  /*0dd0*/  IMAD R3, R3, -0xa0, RZ ;  /* 0xffffff6003037824 */ /* 0x000fca00078e02ff */
[----:B------:R-:W-:-:S14]  /*0de0*/  R2UR UR5, R3 ;  /* 0x00000000030572ca */ /* 0x000fdc00000e0000 */
[----:B------:R-:W2:Y:S01]  /*0df0*/  LDCU UR5, c[0x0][UR5+0x2b0] ;  /* 0x00005600050577ac */ /* 0x000ea20008000800 */
[----:B------:R-:W-:-:S05]  /*0e00*/  CS2R.32 R3, SR_CgaSize ;  /* 0x0000000000037805 */ /* 0x000fca0000008a00 */
[----:B------:R-:W-:-:S05]  /*0e10*/  IMAD R3, R3, -0xa0, RZ ;  /* 0xffffff6003037824 */ /* 0x000fca00078e02ff */
[----:B------:R-:W-:-:S14]  /*0e20*/  R2UR UR4, R3 ;  /* 0x00000000030472ca */ /* 0x000fdc00000e0000 */
[----:B------:R-:W3:Y:S01]  /*0e30*/  LDCU UR4, c[0x0][UR4+0x2b4] ;  /* 0x00005680040477ac */ /* 0x000ee20008000800 */
[----:B------:R-:W4:Y:S01]  /*0e40*/  S2UR UR8, SR_CTAID.Y ;  /* 0x00000000000879c3 */ /* 0x000f220000002600 */
[----:B------:R-:W3:Y:S01]  /*0e50*/  LDCU UR21, c[0x0][0xb24] ;  /* 0x00016480ff1577ac */ /* 0x000ee20008000800 */
[----:B------:R-:W-:-:S05]  /*0e60*/  CS2R.32 R3, SR_CgaSize ;  /* 0x0000000000037805 */ /* 0x000fca0000008a00 */
[----:B------:R-:W-:-:S05]  /*0e70*/  IMAD R3, R3, -0xa0, RZ ;  /* 0xffffff6003037824 */ /* 0x000fca00078e02ff */
[----:B------:R-:W-:-:S14]  /*0e80*/  R2UR UR62, R3 ;  /* 0x00000000033e72ca */ /* 0x000fdc00000e0000 */
[----:B------:R-:W4:Y:S01]  /*0e90*/  LDCU UR62, c[0x0][UR62+0x2a0] ;  /* 0x000054003e3e77ac */ /* 0x000f220008000800 */
[----:B------:R-:W4:Y:S01]  /*0ea0*/  S2UR UR9, SR_CgaCtaId ;  /* 0x00000000000979c3 */ /* 0x000f220000008800 */
[----:B------:R-:W-:-:S05]  /*0eb0*/  CS2R.32 R3, SR_CgaSize ;  /* 0x0000000000037805 */ /* 0x000fca0000008a00 */
[----:B------:R-:W-:-:S05]  /*0ec0*/  IMAD R3, R3, -0xa0, RZ ;  /* 0xffffff6003037824 */ /* 0x000fca00078e02ff */
[----:B------:R-:W-:-:S14]  /*0ed0*/  R2UR UR59, R3 ;  /* 0x00000000033b72ca */ /* 0x000fdc00000e0000 */
[----:B------:R-:W4:Y:S01]  /*0ee0*/  LDCU UR59, c[0x0][UR59+0x2a4] ;  /* 0x000054803b3b77ac */ /* 0x000f220008000800 */
[----:B------:R-:W4:Y:S01]  /*0ef0*/  LDCU UR42, c[0x0][0xb24] ;  /* 0x00016480ff2a77ac */ /* 0x000f220008000800 */
[----:B-1----:R-:W-:Y:S01]  /*0f00*/  I2FP.F32.U32 R3, UR7 ;  /* 0x0000000700037c45 */ /* 0x002fe20008201000 */
[----:B------:R-:W1:Y:S01]  /*0f10*/  S2UR UR36, SR_CTAID.Z ;  /* 0x00000000002479c3 */ /* 0x000e620000002700 */
[----:B------:R-:W1:Y:S03]  /*0f20*/  LDCU UR27, c[0x0][0xb30] ;  /* 0x00016600ff1b77ac */ /* 0x000e660008000800 */
[----:B--2---:R-:W-:Y:S01]  /*0f30*/  FMUL R3, R3, UR5 ;  /* 0x0000000503037c20 */ /* 0x004fe20008400000 */
[----:B---3--:R-:W-:Y:S01]  /*0f40*/  UISETP.GE.AND UP2, UPT, UR21, 0x1, UPT ;  /* 0x000000011500788c */ /* 0x008fe2000bf46270 */
[----:B----4-:R-:W-:Y:S01]  /*0f50*/  I2FP.F32.U32 R2, UR8 ;  /* 0x0000000800027c45 */ /* 0x010fe20008201000 */
[----:B------:R-:W-:Y:S01]  /*0f60*/  UMOV UR16, UR7 ;  /* 0x0000000700107c82 */ /* 0x000fe20008000000 */
[----:B------:R-:W-:-:S02]  /*0f70*/  UMOV UR20, UR8 ;  /* 0x0000000800147c82 */ /* 0x000fc40008000000 */
[----:B------:R-:W2:Y:S01]  /*0f80*/  F2I.U32.TRUNC.NTZ R3, R3 ;  /* 0x0000000300037305 */ /* 0x000ea2000020f000 */
[----:B------:R-:W-:Y:S01]  /*0f90*/  FMUL R2, R2, UR4 ;  /* 0x0000000402027c20 */ /* 0x000fe20008400000 */
[----:B------:R-:W-:-:S06]  /*0fa0*/  USHF.L.U32 UR28, UR9, 0xb, URZ ;  /* 0x0000000b091c7899 */ /* 0x000fcc00080006ff */
[----:B------:R-:W3:Y:S01]  /*0fb0*/  F2I.U32.TRUNC.NTZ R2, R2 ;  /* 0x0000000200027305 */ /* 0x000ee2000020f000 */
[----:B--2---:R-:W-:Y:S02]  /*0fc0*/  R2UR UR4, R3 ;  /* 0x00000000030472ca */ /* 0x004fe400000e0000 */
[----:B---3--:R-:W-:Y:S02]  /*0fd0*/  R2UR UR6, R2 ;  /* 0x00000000020672ca */ /* 0x008fe400000e0000 */
[----:B------:R-:W-:-:S09]  /*0fe0*/  PRMT R2, RZ, 0x7610, R2 ;  /* 0x00007610ff027816 */ /* 0x000fd20000000002 */
[----:B------:R-:W-:-:S04]  /*0ff0*/  UIADD3 UR5, UPT, UPT, -UR4, URZ, URZ ;  /* 0x000000ff04057290 */ /* 0x000fc8000fffe1ff */
[----:B------:R-:W-:Y:S02]  /*1000*/  UIMAD UR62, UR62, UR5, UR7 ;  /* 0x000000053e3e72a4 */ /* 0x000fe4000f8e0207 */
[----:B------:R-:W-:-:S04]  /*1010*/  UIADD3 UR4, UPT, UPT, -UR6, URZ, URZ ;  /* 0x000000ff06047290 */ /* 0x000fc8000fffe1ff */
[----:B------:R-:W-:Y:S01]  /*1020*/  UIMAD UR59, UR59, UR4, UR8 ;  /* 0x000000043b3b72a4 */ /* 0x000fe2000f8e0208 */
[----:B-1----:R-:W-:Y:S11]  /*1030*/  BRA.U UP4, `(.L_x_17) ;  /* 0x0000000104247547 */ /* 0x002ff6000b800000 */
[----:B------:R-:W-:Y:S02]  /*1040*/  UISETP.NE.AND UP0, UPT, UR59, URZ, UPT ;  /* 0x000000ff3b00728c */ /* 0x000fe4000bf05270 */
[----:B------:R-:W-:Y:S02]  /*1050*/  UISETP.NE.AND UP1, UPT, UR59, 0x1, UPT ;  /* 0x000000013b00788c */ /* 0x000fe4000bf25270 */
[----:B------:R-:W-:Y:S02]  /*1060*/  UISETP.EQ.OR UP0, UPT, UR62, URZ, !UP0 ;  /* 0x000000ff3e00728c */ /* 0x000fe4000c702670 */
[----:B------:R-:W-:Y:S02]  /*1070*/  USEL UR4, URZ, 0x2, UP1 ;  /* 0x00000002ff047887 */ /* 0x000fe40008800000 */
[----:B------:R-:W-:Y:S02]  /*1080*/  USEL UR5, URZ, 0x1, !UP0 ;  /* 0x00000001ff057887 */ /* 0x000fe4000c000000 */
[----:B------:R-:W-:-:S04]  /*1090*/  UISETP.NE.AND UP0, UPT, UR62, URZ, UPT ;  /* 0x000000ff3e00728c */ /* 0x000fc8000bf05270 */
[----:B------:R-:W-:-:S04]  /*10a0*/  USEL UR4, UR4, 0x2, UP0 ;  /* 0x0000000204047887 */ /* 0x000fc80008000000 */
[----:B------:R-:W-:-:S06]  /*10b0*/  UIADD3 UR4, UPT, UPT, UR5, UR4, URZ ;  /* 0x0000000405047290 */ /* 0x000fcc000fffe0ff */
[----:B------:R-:W-:Y:S02]  /*10c0*/  MOV R2, UR4 ;  /* 0x0000000400027c02 */ /* 0x000fe40008000f00 */
.L_x_17:
[----:B------:R-:W-:Y:S05]  /*10d0*/  BRA.U !UP2, `(.L_x_18) ;  /* 0x000000010ad47547 */ /* 0x000fea000b800000 */
[----:B------:R-:W1:Y:S01]  /*10e0*/  LDCU.128 UR12, c[0x0][0xb10] ;  /* 0x00016200ff0c77ac */ /* 0x000e620008000c00 */
[----:B------:R-:W2:Y:S01]  /*10f0*/  LDCU UR6, c[0x0][0x370] ;  /* 0x00006e00ff0677ac */ /* 0x000ea20008000800 */
[----:B------:R-:W3:Y:S01]  /*1100*/  LDCU UR5, c[0x0][0x374] ;  /* 0x00006e80ff0577ac */ /* 0x000ee20008000800 */
[----:B------:R-:W4:Y:S01]  /*1110*/  LDCU UR26, c[0x0][0xb0c] ;  /* 0x00016180ff1a77ac */ /* 0x000f220008000800 */
[----:B------:R-:W4:Y:S01]  /*1120*/  LDCU UR4, c[0x0][0xb20] ;  /* 0x00016400ff0477ac */ /* 0x000f220008000800 */
[----:B------:R-:W4:Y:S01]  /*1130*/  LDCU.64 UR8, c[0x0][0xb28] ;  /* 0x00016500ff0877ac */ /* 0x000f220008000a00 */
[----:B-1----:R-:W-:Y:S02]  /*1140*/  UISETP.NE.AND UP0, UPT, UR14, 0x1, UPT ;  /* 0x000000010e00788c */ /* 0x002fe4000bf05270 */
[----:B---3--:R-:W-:Y:S02]  /*1150*/  UIMAD.WIDE.U32 UR10, UR5, UR15, URZ ;  /* 0x0000000f050a72a5 */ /* 0x008fe4000f8e00ff */
[----:B--2---:R-:W-:-:S02]  /*1160*/  UIMAD.WIDE.U32 UR22, UR6, UR12, URZ ;  /* 0x0000000c061672a5 */ /* 0x004fc4000f8e00ff */
[----:B----4-:R-:W-:Y:S02]  /*1170*/  UISETP.NE.AND UP1, UPT, UR26, 0x1, UPT ;  /* 0x000000011a00788c */ /* 0x010fe4000bf25270 */
[----:B------:R-:W-:Y:S01]  /*1180*/  UISETP.NE.AND UP2, UPT, UR21, 0x1, UPT ;  /* 0x000000011500788c */ /* 0x000fe2000bf45270 */
[----:B------:R-:W-:Y:S02]  /*1190*/  UMOV UR10, UR11 ;  /* 0x0000000b000a7c82 */ /* 0x000fe40008000000 */
[----:B------:R-:W-:Y:S01]  /*11a0*/  UMOV UR22, UR23 ;  /* 0x0000001700167c82 */ /* 0x000fe20008000000 */
[----:B------:R-:W-:Y:S02]  /*11b0*/  @UP0 USHF.R.U32.HI UR5, URZ, UR4, UR10 ;  /* 0x00000004ff050299 */ /* 0x000fe4000801160a */
[----:B------:R-:W-:Y:S02]  /*11c0*/  UIMAD.WIDE.U32 UR24, UR20, UR15, URZ ;  /* 0x0000000f141872a5 */ /* 0x000fe4000f8e00ff */
[----:B------:R-:W-:-:S02]  /*11d0*/  UIMAD.WIDE.U32 UR10, UR5, UR8, URZ ;  /* 0x00000008050a72a5 */ /* 0x000fc4000f8e00ff */
[----:B------:R-:W-:Y:S02]  /*11e0*/  @UP1 USHF.R.U32.HI UR6, URZ, UR13, UR22 ;  /* 0x0000000dff061299 */ /* 0x000fe40008011616 */
[----:B------:R-:W-:Y:S02]  /*11f0*/  UIMAD.WIDE.U32 UR18, UR16, UR12, URZ ;  /* 0x0000000c101272a5 */ /* 0x000fe4000f8e00ff */
[----:B------:R-:W-:Y:S01]  /*1200*/  UIMAD.WIDE.U32 UR22, UR6, UR8, URZ ;  /* 0x00000008061672a5 */ /* 0x000fe2000f8e00ff */
[----:B------:R-:W-:Y:S01]  /*1210*/  UMOV UR24, UR25 ;  /* 0x0000001900187c82 */ /* 0x000fe20008000000 */
[----:B------:R-:W-:Y:S01]  /*1220*/  UMOV UR10, UR11 ;  /* 0x0000000b000a7c82 */ /* 0x000fe20008000000 */
[----:B------:R-:W-:Y:S02]  /*1230*/  USHF.R.U32.HI UR24, URZ, UR4, UR24 ;  /* 0x00000004ff187299 */ /* 0x000fe40008011618 */
[----:B------:R-:W-:Y:S02]  /*1240*/  @UP2 USHF.R.U32.HI UR5, URZ, UR9, UR10 ;  /* 0x00000009ff052299 */ /* 0x000fe4000801160a */
[----:B------:R-:W-:Y:S01]  /*1250*/  UMOV UR7, UR23 ;  /* 0x0000001700077c82 */ /* 0x000fe20008000000 */
[----:B------:R-:W-:Y:S01]  /*1260*/  UMOV UR18, UR19 ;  /* 0x0000001300127c82 */ /* 0x000fe20008000000 */
[----:B------:R-:W-:-:S02]  /*1270*/  @UP2 USHF.R.U32.HI UR6, URZ, UR9, UR7 ;  /* 0x00000009ff062299 */ /* 0x000fc40008011607 */
[----:B------:R-:W-:Y:S02]  /*1280*/  USHF.R.U32.HI UR13, URZ, UR13, UR18 ;  /* 0x0000000dff0d7299 */ /* 0x000fe40008011612 */
[----:B------:R-:W-:Y:S02]  /*1290*/  USEL UR4, UR20, UR24, !UP0 ;  /* 0x0000001814047287 */ /* 0x000fe4000c000000 */
[----:B------:R-:W-:Y:S02]  /*12a0*/  UIMAD UR7, UR5, UR21, URZ ;  /* 0x00000015050772a4 */ /* 0x000fe4000f8e02ff */
[----:B------:R-:W-:Y:S02]  /*12b0*/  USEL UR5, UR16, UR13, !UP1 ;  /* 0x0000000d10057287 */ /* 0x000fe4000c800000 */
[----:B------:R-:W-:Y:S02]  /*12c0*/  UIMAD UR12, UR6, UR21, URZ ;  /* 0x00000015060c72a4 */ /* 0x000fe4000f8e02ff */
[----:B------:R-:W-:-:S02]  /*12d0*/  UISETP.GE.AND UP0, UPT, UR4, UR7, UPT ;  /* 0x000000070400728c */ /* 0x000fc4000bf06270 */
[----:B------:R-:W-:Y:S02]  /*12e0*/  UIMAD.WIDE.U32 UR10, UR4, UR8, URZ ;  /* 0x00000008040a72a5 */ /* 0x000fe4000f8e00ff */
[----:B------:R-:W-:Y:S02]  /*12f0*/  UISETP.GE.OR UP0, UPT, UR5, UR12, UP0 ;  /* 0x0000000c0500728c */ /* 0x000fe40008706670 */
[----:B------:R-:W-:Y:S02]  /*1300*/  UIMAD.WIDE.U32 UR12, UR5, UR8, URZ ;  /* 0x00000008050c72a5 */ /* 0x000fe4000f8e00ff */
[----:B------:R-:W-:Y:S01]  /*1310*/  UIADD3 UR10, UPT, UPT, -UR4, URZ, URZ ;  /* 0x000000ff040a7290 */ /* 0x000fe2000fffe1ff */
[----:B------:R-:W-:Y:S01]  /*1320*/  UMOV UR8, UR11 ;  /* 0x0000000b00087c82 */ /* 0x000fe20008000000 */
[----:B------:R-:W-:Y:S02]  /*1330*/  UIADD3 UR11, UPT, UPT, -UR5, URZ, URZ ;  /* 0x000000ff050b7290 */ /* 0x000fe4000fffe1ff */
[----:B------:R-:W-:-:S03]  /*1340*/  USHF.R.U32.HI UR8, URZ, UR9, UR8 ;  /* 0x00000009ff087299 */ /* 0x000fc60008011608 */
[----:B------:R-:W-:Y:S01]  /*1350*/  @!UP0 UMOV UR7, UR13 ;  /* 0x0000000d00078c82 */ /* 0x000fe20008000000 */
[----:B------:R-:W-:Y:S02]  /*1360*/  UIMAD UR20, UR14, UR10, UR20 ;  /* 0x0000000a0e1472a4 */ /* 0x000fe4000f8e0214 */
[----:B------:R-:W-:Y:S02]  /*1370*/  USEL UR8, UR4, UR8, !UP2 ;  /* 0x0000000804087287 */ /* 0x000fe4000d000000 */
[----:B------:R-:W-:Y:S02]  /*1380*/  @!UP0 USHF.R.U32.HI UR7, URZ, UR9, UR7 ;  /* 0x00000009ff078299 */ /* 0x000fe40008011607 */
[----:B------:R-:W-:Y:S02]  /*1390*/  UIADD3 UR9, UPT, UPT, -UR8, URZ, URZ ;  /* 0x000000ff08097290 */ /* 0x000fe4000fffe1ff */
[----:B------:R-:W-:Y:S02]  /*13a0*/  @!UP0 USEL UR7, UR5, UR7, !UP2 ;  /* 0x0000000705078287 */ /* 0x000fe4000d000000 */
[----:B------:R-:W-:-:S02]  /*13b0*/  UIMAD UR9, UR21, UR9, UR4 ;  /* 0x00000009150972a4 */ /* 0x000fc4000f8e0204 */
[----:B------:R-:W-:Y:S02]  /*13c0*/  @!UP0 UIADD3 UR8, UPT, UPT, UR8, -UR7, URZ ;  /* 0x8000000708088290 */ /* 0x000fe4000fffe0ff */
[----:B------:R-:W-:Y:S02]  /*13d0*/  @!UP0 UIMAD UR6, UR9, UR6, UR7 ;  /* 0x00000006090682a4 */ /* 0x000fe4000f8e0207 */
[----:B------:R-:W-:Y:S02]  /*13e0*/  @!UP0 UIMAD UR4, UR8, UR21, UR5 ;  /* 0x00000015080482a4 */ /* 0x000fe4000f8e0205 */
[----:B------:R-:W-:Y:S02]  /*13f0*/  UIMAD UR16, UR26, UR11, UR16 ;  /* 0x0000000b1a1072a4 */ /* 0x000fe4000f8e0210 */
[----:B------:R-:W-:Y:S01]  /*1400*/  UIMAD UR20, UR4, UR14, UR20 ;  /* 0x0000000e041472a4 */ /* 0x000fe2000f8e0214 */
[----:B------:R-:W-:Y:S02]  /*1410*/  @!UP0 UMOV UR5, UR6 ;  /* 0x0000000600058c82 */ /* 0x000fe40008000000 */
[----:B------:R-:W-:-:S12]  /*1420*/  UIMAD UR16, UR5, UR26, UR16 ;  /* 0x0000001a051072a4 */ /* 0x000fd8000f8e0210 */
.L_x_18:
[----:B------:R-:W-:Y:S02]  /*1430*/  UISETP.NE.AND UP1, UPT, UR27, 0x1, UPT ;  /* 0x000000011b00788c */ /* 0x000fe4000bf25270 */
[----:B------:R-:W-:Y:S02]  /*1440*/  UISETP.NE.AND UP0, UPT, UR17, 0x2, UPT ;  /* 0x000000021100788c */ /* 0x000fe4000bf05270 */
[----:B------:R-:W-:-:S05]  /*1450*/  ULOP3.LUT UR28, UR28, 0x800, URZ, 0xc0, !UPT ;  /* 0x000008001c1c7892 */ /* 0x000fca000f8ec0ff */
[----:B------:R-:W-:Y:S07]  /*1460*/  BRA.U UP1, `(.L_x_19) ;  /* 0x0000000101447547 */ /* 0x000fee000b800000 */
[----:B------:R-:W1:Y:S01]  /*1470*/  LDCU.128 UR8, c[0x0][0xb10] ;  /* 0x00016200ff0877ac */ /* 0x000e620008000c00 */
[----:B------:R-:W2:Y:S01]  /*1480*/  LDCU UR12, c[0x0][0xb0c] ;  /* 0x00016180ff0c77ac */ /* 0x000ea20008000800 */
[----:B------:R-:W3:Y:S01]  /*1490*/  LDCU UR13, c[0x0][0xb20] ;  /* 0x00016400ff0d77ac */ /* 0x000ee20008000800 */
[----:B-1----:R-:W-:Y:S02]  /*14a0*/  UIMAD.WIDE.U32 UR6, UR16, UR8, URZ ;  /* 0x00000008100672a5 */ /* 0x002fe4000f8e00ff */
[----:B------:R-:W-:Y:S02]  /*14b0*/  UIMAD.WIDE.U32 UR4, UR20, UR11, URZ ;  /* 0x0000000b140472a5 */ /* 0x000fe4000f8e00ff */
[----:B--2---:R-:W-:Y:S02]  /*14c0*/  UISETP.NE.AND UP2, UPT, UR12, 0x1, UPT ;  /* 0x000000010c00788c */ /* 0x004fe4000bf45270 */
[----:B------:R-:W-:Y:S01]  /*14d0*/  UISETP.NE.AND UP1, UPT, UR10, 0x1, UPT ;  /* 0x000000010a00788c */ /* 0x000fe2000bf25270 */
[----:B------:R-:W-:-:S02]  /*14e0*/  UMOV UR6, UR7 ;  /* 0x0000000700067c82 */ /* 0x000fc40008000000 */
[----:B------:R-:W-:Y:S01]  /*14f0*/  UMOV UR4, UR5 ;  /* 0x0000000500047c82 */ /* 0x000fe20008000000 */
[----:B------:R-:W-:Y:S02]  /*1500*/  USHF.R.U32.HI UR6, URZ, UR9, UR6 ;  /* 0x00000009ff067299 */ /* 0x000fe40008011606 */
[----:B---3--:R-:W-:Y:S02]  /*1510*/  USHF.R.U32.HI UR4, URZ, UR13, UR4 ;  /* 0x0000000dff047299 */ /* 0x008fe40008011604 */
[----:B------:R-:W-:Y:S02]  /*1520*/  USEL UR5, UR16, UR6, !UP2 ;  /* 0x0000000610057287 */ /* 0x000fe4000d000000 */
[----:B------:R-:W-:-:S04]  /*1530*/  USEL UR4, UR20, UR4, !UP1 ;  /* 0x0000000414047287 */ /* 0x000fc8000c800000 */
[----:B------:R-:W-:Y:S02]  /*1540*/  UIADD3 UR6, UPT, UPT, UR5, -UR4, URZ ;  /* 0x8000000405067290 */ /* 0x000fe4000fffe0ff */
[----:B------:R-:W-:Y:S02]  /*1550*/  UIADD3 UR4, UPT, UPT, -UR5, UR4, URZ ;  /* 0x0000000405047290 */ /* 0x000fe4000fffe1ff */
[----:B------:R-:W-:Y:S02]  /*1560*/  UIMAD UR20, UR6, UR10, UR20 ;  /* 0x0000000a061472a4 */ /* 0x000fe4000f8e0214 */
[----:B------:R-:W-:-:S12]  /*1570*/  UIMAD UR16, UR4, UR12, UR16 ;  /* 0x0000000c041072a4 */ /* 0x000fd8000f8e0210 */
.L_x_19:
[----:B------:R-:W-:Y:S05]  /*1580*/  BRA.U !UP5, `(.L_x_20) ;  /* 0x000000010d0c7547 */ /* 0x000fea000b800000 */
[----:B------:R-:W-:Y:S01]  /*1590*/  UCGABAR_WAIT ;  /* 0x0000000000007dc7 */ /* 0x000fe20008000000 */
[----:B------:R-:W-:Y:S01]  /*15a0*/  CCTL.IVALL ;  /* 0x00000000ff00798f */ /* 0x000fe20002000000 */
[----:B------:R-:W-:Y:S05]  /*15b0*/  BRA `(.L_x_21) ;  /* 0x0000000000047947 */ /* 0x000fea0003800000 */
.L_x_20:
[----:B------:R-:W-:Y:S06]  /*15c0*/  BAR.SYNC.DEFER_BLOCKING 0x0 ;  /* 0x0000000000007b1d */ /* 0x000fec0000010000 */
.L_x_21:
[----:B------:R-:W-:Y:S05]  /*15d0*/  BRA.U UP0, `(.L_x_22) ;  /* 0x0000001100907547 */ /* 0x000fea000b800000 */
[----:B------:R-:W1:Y:S01]  /*15e0*/  LDCU UR6, c[0x0][0x38c] ;  /* 0x00007180ff0677ac */ /* 0x000e620008000800 */
[----:B------:R-:W2:Y:S01]  /*15f0*/  S2UR UR8, SR_CgaCtaId ;  /* 0x00000000000879c3 */ /* 0x000ea20000008800 */
[----:B------:R-:W-:Y:S01]  /*1600*/  PLOP3.LUT P1, PT, PT, PT, UP3, 0x80, 0x8 ;  /* 0x000000000008781c */ /* 0x000fe20003f2f038 */
[----:B------:R-:W-:Y:S01]  /*1610*/  IMAD.MOV.U32 R12, RZ, RZ, 0x1 ;  /* 0x00000001ff0c7424 */ /* 0x000fe200078e00ff */
[----:B------:R-:W-:Y:S01]  /*1620*/  UMOV UR7, 0x400 ;  /* 0x0000040000077882 */ /* 0x000fe20000000000 */
[----:B------:R-:W-:Y:S01]  /*1630*/  UISETP.NE.AND UP1, UPT, UR17, URZ, UPT ;  /* 0x000000ff1100728c */ /* 0x000fe2000bf25270 */
[----:B------:R-:W-:Y:S02]  /*1640*/  ISETP.EQ.OR P2, PT, R0, RZ, P3 ;  /* 0x000000ff0000720c */ /* 0x000fe40001f42670 */
[----:B------:R-:W-:Y:S02]  /*1650*/  CS2R R10, SRZ ;  /* 0x00000000000a7805 */ /* 0x000fe4000001ff00 */
[----:B------:R-:W-:Y:S01]  /*1660*/  PLOP3.LUT P1, PT, P1, PT, PT, 0x8, 0x80 ;  /* 0x000000000080781c */ /* 0x000fe20000f2e170 */
[----:B------:R-:W-:Y:S01]  /*1670*/  IMAD.MOV.U32 R9, RZ, RZ, RZ ;  /* 0x000000ffff097224 */ /* 0x000fe200078e00ff */
[----:B------:R-:W3:Y:S01]  /*1680*/  LDCU UR40, c[0x0][0x370] ;  /* 0x00006e00ff2877ac */ /* 0x000ee20008000800 */
[----:B------:R-:W-:Y:S01]  /*1690*/  IMAD.MOV.U32 R8, RZ, RZ, 0x1 ;  /* 0x00000001ff087424 */ /* 0x000fe200078e00ff */
[----:B------:R-:W4:Y:S01]  /*16a0*/  LDCU.64 UR26, c[0x0][0x348] ;  /* 0x00006900ff1a77ac */ /* 0x000f220008000a00 */
[----:B-1----:R-:W-:-:S02]  /*16b0*/  UIADD3 UR5, UPT, UPT, UR6, 0x3f, URZ ;  /* 0x0000003f06057890 */ /* 0x002fc4000fffe0ff */
[----:B------:R-:W-:Y:S02]  /*16c0*/  USHF.R.U32.HI UR45, URZ, 0x6, UR28 ;  /* 0x00000006ff2d7899 */ /* 0x000fe4000801161c */
[----:B------:R-:W-:Y:S02]  /*16d0*/  USHF.R.S32.HI UR4, URZ, 0x1f, UR5 ;  /* 0x0000001fff047899 */ /* 0x000fe40008011405 */
[----:B------:R-:W-:Y:S02]  /*16e0*/  UIADD3 UR46, UPT, UPT, UR6, 0x7e, URZ ;  /* 0x0000007e062e7890 */ /* 0x000fe4000fffe0ff */
[----:B------:R-:W-:Y:S02]  /*16f0*/  ULEA.HI UR4, UR4, UR5, URZ, 0x6 ;  /* 0x0000000504047291 */ /* 0x000fe4000f8f30ff */
[----:B--2---:R-:W-:Y:S02]  /*1700*/  ULEA UR7, UR8, UR7, 0x18 ;  /* 0x0000000708077291 */ /* 0x004fe4000f8ec0ff */
[----:B------:R-:W-:-:S02]  /*1710*/  USHF.R.S32.HI UR43, URZ, 0x6, UR4 ;  /* 0x00000006ff2b7899 */ /* 0x000fc40008011404 */
[----:B------:R-:W-:Y:S02]  /*1720*/  UIADD3 UR4, UPT, UPT, UR6, -0x1, URZ ;  /* 0xffffffff06047890 */ /* 0x000fe4000fffe0ff */
[----:B------:R-:W-:Y:S02]  /*1730*/  UISETP.LT.U32.AND UP0, UPT, UR43, 0x3, UPT ;  /* 0x000000032b00788c */ /* 0x000fe4000bf01070 */
[----:B------:R-:W-:Y:S02]  /*1740*/  UISETP.GE.U32.AND UP2, UPT, UR4, -0x7f, UPT ;  /* 0xffffff810400788c */ /* 0x000fe4000bf46070 */
[----:B------:R-:W-:Y:S01]  /*1750*/  USEL UR41, UR43, 0x3, UP0 ;  /* 0x000000032b297887 */ /* 0x000fe20008000000 */
[----:B------:R-:W1:Y:S03]  /*1760*/  LDCU UR39, c[0x0][0x374] ;  /* 0x00006e80ff2777ac */ /* 0x000e660008000800 */
[----:B------:R-:W-:-:S02]  /*1770*/  UIADD3 UR21, UPT, UPT, UR41, -0x1, URZ ;  /* 0xffffffff29157890 */ /* 0x000fc4000fffe0ff */
[----:B------:R-:W-:-:S03]  /*1780*/  USEL UR24, UR38, 0x2, UP1 ;  /* 0x0000000226187887 */ /* 0x000fc60008800000 */
[----:B------:R-:W-:Y:S02]  /*1790*/  @UP2 UIADD3 UR21, UPT, UPT, UR41, URZ, URZ ;  /* 0x000000ff29152290 */ /* 0x000fe4000fffe0ff */
[----:B------:R-:W-:Y:S02]  /*17a0*/  UIADD3 UR29, UPT, UPT, UR7, 0x4400, UR28 ;  /* 0x00004400071d7890 */ /* 0x000fe4000fffe01c */
[----:B------:R-:W-:Y:S02]  /*17b0*/  UIADD3 UR44, UPT, UPT, UR43, -UR41, URZ ;  /* 0x800000292b2c7290 */ /* 0x000fe4000fffe0ff */
[----:B------:R-:W-:Y:S01]  /*17c0*/  UIADD3 UR21, UPT, UPT, UR21, 0x1, URZ ;  /* 0x0000000115157890 */ /* 0x000fe2000fffe0ff */
[----:B---34-:R-:W-:-:S11]  /*17d0*/  UMOV UR5, URZ ;  /* 0x000000ff00057c82 */ /* 0x018fd60008000000 */
.L_x_42:
[----:B------:R-:W2:Y:S02]  /*17e0*/  S2UR UR4, SR_CgaCtaId ;  /* 0x00000000000479c3 */ /* 0x000ea40000008800 */
[----:B--2---:R-:W-:-:S09]  /*17f0*/  UISETP.NE.AND UP0, UPT, UR4, URZ, UPT ;  /* 0x000000ff0400728c */ /* 0x004fd2000bf05270 */
[----:B-1----:R-:W-:Y:S05]  /*1800*/  BRA.U UP0, `(.L_x_23) ;  /* 0x0000000100287547 */ /* 0x002fea000b800000 */
[----:B------:R-:W-:Y:S02]  /*1810*/  LEA R0, R9, UR7, 0x3 ;  /* 0x0000000709007c11 */ /* 0x000fe4000f8e18ff */
[----:B------:R-:W-:-:S04]  /*1820*/  SHF.L.U32 R3, R8, 0x1f, RZ ;  /* 0x0000001f08037819 */ /* 0x000fc800000006ff */
[----:B------:R-:W2:Y:S02]  /*1830*/  SYNCS.PHASECHK.TRANS64.TRYWAIT P0, [R0+URZ+0xd0], R3 ;  /* 0x0000d003000075a7 */ /* 0x000ea400080011ff */
[----:B--2---:R-:W-:Y:S05]  /*1840*/  @!P0 BRA `(.L_x_24) ;  /* 0x0000005c00948947 */ /* 0x004fea0003800000 */
.L_x_111:
[----:B------:R3:W-:Y:S01]  /*1850*/  SYNCS.ARRIVE.TRANS64.A1T0 RZ, [R0+URZ+0xc0], RZ ;  /* 0x0000c0ff00ff79a7 */ /* 0x0007e200081000ff */
[----:B------:R-:W-:-:S05]  /*1860*/  VIADD R9, R9, 0x1 ;  /* 0x0000000109097836 */ /* 0x000fca0000000000 */
[----:B------:R-:W-:-:S04]  /*1870*/  ISETP.NE.AND P0, PT, R9, 0x2, PT ;  /* 0x000000020900780c */ /* 0x000fc80003f05270 */
[----:B--2---:R-:W-:Y:S02]  /*1880*/  SEL R3, RZ, 0x1, P0 ;  /* 0x00000001ff037807 */ /* 0x004fe40000000000 */
[----:B------:R-:W-:Y:S02]  /*1890*/  SEL R9, R9, RZ, P0 ;  /* 0x000000ff09097207 */ /* 0x000fe40000000000 */
[----:B------:R-:W-:-:S07]  /*18a0*/  LOP3.LUT R8, R8, R3, RZ, 0x3c, !PT ;  /* 0x0000000308087212 */ /* 0x000fce00078e3cff */
.L_x_23:
[----:B------:R-:W-:Y:S01]  /*18b0*/  ULEA UR4, UR5, UR7, 0x3 ;  /* 0x0000000705047291 */ /* 0x000fe2000f8e18ff */
[----:B---3--:R-:W-:Y:S01]  /*18c0*/  SHF.L.U32 R0, R12, 0x1f, RZ ;  /* 0x0000001f0c007819 */ /* 0x008fe200000006ff */
[----:B------:R-:W-:Y:S02]  /*18d0*/  UISETP.GE.U32.AND UP0, UPT, UR46, 0x7f, UPT ;  /* 0x0000007f2e00788c */ /* 0x000fe4000bf06070 */
[----:B------:R-:W-:Y:S02]  /*18e0*/  USHF.L.U32 UR11, UR20, 0x7, URZ ;  /* 0x00000007140b7899 */ /* 0x000fe400080006ff */
[----:B------:R-:W-:Y:S01]  /*18f0*/  ULEA UR35, UR16, UR45, 0x6 ;  /* 0x0000002d10237291 */ /* 0x000fe2000f8e30ff */
[----:B------:R-:W-:Y:S02]  /*1900*/  UMOV UR13, URZ ;  /* 0x000000ff000d7c82 */ /* 0x000fe40008000000 */
[----:B------:R2:W3:Y:S02]  /*1910*/  SYNCS.PHASECHK.TRANS64.TRYWAIT P0, [UR4+0x18], R0 ;  /* 0x00001800ff0075a7 */ /* 0x0004e40008001104 */
[----:B------:R-:W-:Y:S07]  /*1920*/  BRA.U !UP0, `(.L_x_25) ;  /* 0x0000000108bc7547 */ /* 0x000fee000b800000 */
[----:B------:R-:W-:Y:S01]  /*1930*/  UMOV UR6, URZ ;  /* 0x000000ff00067c82 */ /* 0x000fe20008000000 */
[----:B------:R-:W-:-:S05]  /*1940*/  UMOV UR4, UR5 ;  /* 0x0000000500047c82 */ /* 0x000fca0008000000 */
.L_x_31:
[----:B------:R-:W-:Y:S01]  /*1950*/  ULEA UR33, UR4, UR7, 0x3 ;  /* 0x0000000704217291 */ /* 0x000fe2000f8e18ff */
[----:B---3--:R-:W-:Y:S01]  /*1960*/  @!P3 MOV R2, 0x3000 ;  /* 0x000030000002b802 */ /* 0x008fe20000000f00 */
[----:B-1-3--:R-:W-:Y:S10]  /*1970*/  @P0 BRA `(.L_x_26) ;  /* 0x00000000000c0947 */ /* 0x00aff40003800000 */
[----:B------:R-:W-:-:S04]  /*1980*/  SHF.L.U32 R3, R12, 0x1f, RZ ;  /* 0x0000001f0c037819 */ /* 0x000fc800000006ff */
[----:B------:R-:W3:Y:S02]  /*1990*/  SYNCS.PHASECHK.TRANS64.TRYWAIT P0, [UR33+0x18], R3 ;  /* 0x00001803ff0075a7 */ /* 0x000ee40008001121 */
[----:B---3--:R-:W-:Y:S05]  /*19a0*/  @!P0 BRA `(.L_x_27) ;  /* 0x0000005c00508947 */ /* 0x008fea0003800000 */
.L_x_26:
[----:B------:R3:W-:Y:S01]  /*19b0*/  @!P3 SYNCS.ARRIVE.TRANS64 RZ, [UR33], R2 ;  /* 0x00000002ffffb9a7 */ /* 0x0007e20008000021 */
[----:B------:R-:W-:-:S04]  /*19c0*/  ULOP3.LUT UR5, UR24, 0x2, URZ, 0xfc, !UPT ;  /* 0x0000000218057892 */ /* 0x000fc8000f8efcff */
[----:B------:R-:W-:-:S09]  /*19d0*/  UISETP.NE.AND UP0, UPT, UR5, 0x2, UPT ;  /* 0x000000020500788c */ /* 0x000fd2000bf05270 */
[----:B------:R-:W-:Y:S05]  /*19e0*/  BRA.U UP0, `(.L_x_28) ;  /* 0x0000000100047547 */ /* 0x000fea000b800000 */
[----:B-1----:R-:W-:Y:S05]  /*19f0*/  BPT.TRAP 0x1 ;  /* 0x000000040000795c */ /* 0x002fea0000300000 */
.L_x_28:
[----:B------:R-:W-:Y:S04]  /*1a00*/  BSSY.RECONVERGENT B0, `(.L_x_29) ;  /* 0x0000003000007945 */ /* 0x000fe80003800200 */
[----:B------:R-:W-:Y:S05]  /*1a10*/  @P2 BRA `(.L_x_30) ;  /* 0x0000000000042947 */ /* 0x000fea0003800000 */
[----:B-1----:R-:W-:Y:S05]  /*1a20*/  BPT.TRAP 0x1 ;  /* 0x000000040000795c */ /* 0x002fea0000300000 */
.L_x_30:
[----:B-1----:R-:W-:Y:S05]  /*1a30*/  BSYNC.RECONVERGENT B0 ;  /* 0x0000000000007941 */ /* 0x002fea0003800200 */
.L_x_29:
[----:B------:R-:W-:Y:S02]  /*1a40*/  UIADD3 UR5, UPT, UPT, UR4, 0x1, URZ ;  /* 0x0000000104057890 */ /* 0x000fe4000fffe0ff */
[----:B------:R-:W-:Y:S02]  /*1a50*/  ULEA UR32, UR4, UR28, 0xc ;  /* 0x0000001c04207291 */ /* 0x000fe4000f8e60ff */
[----:B------:R-:W-:Y:S02]  /*1a60*/  UISETP.NE.AND UP0, UPT, UR5, 0x3, UPT ;  /* 0x000000030500788c */ /* 0x000fe4000bf05270 */
[----:B------:R-:W-:Y:S02]  /*1a70*/  UIADD3 UR16, UP1, UPT, UR26, 0x80, URZ ;  /* 0x000000801a107890 */ /* 0x000fe4000ff3e0ff */
[----:B------:R-:W-:Y:S02]  /*1a80*/  USEL UR9, URZ, 0x1, UP0 ;  /* 0x00000001ff097887 */ /* 0x000fe40008000000 */
[----:B------:R-:W-:-:S02]  /*1a90*/  USEL UR5, UR5, URZ, UP0 ;  /* 0x000000ff05057287 */ /* 0x000fc40008000000 */
[----:B------:R-:W-:Y:S02]  /*1aa0*/  UIADD3 UR14, UP0, UPT, UR26, 0x180, URZ ;  /* 0x000001801a0e7890 */ /* 0x000fe4000ff1e0ff */
[----:B------:R-:W-:Y:S01]  /*1ab0*/  ULEA UR8, UR5, UR7, 0x3 ;  /* 0x0000000705087291 */ /* 0x000fe2000f8e18ff */
[----:B------:R-:W-:Y:S01]  /*1ac0*/  LOP3.LUT R12, R12, UR9, RZ, 0x3c, !PT ;  /* 0x000000090c0c7c12 */ /* 0x000fe2000f8e3cff */
[----:B------:R-:W-:Y:S02]  /*1ad0*/  USHF.L.U32 UR34, UR6, 0x6, URZ ;  /* 0x0000000606227899 */ /* 0x000fe400080006ff */
[----:B------:R-:W-:Y:S01]  /*1ae0*/  UIADD3.X UR17, UPT, UPT, URZ, UR27, URZ, UP1, !UPT ;  /* 0x0000001bff117290 */ /* 0x000fe20008ffe4ff */
[----:B--2---:R-:W-:Y:S01]  /*1af0*/  SHF.L.U32 R0, R12, 0x1f, RZ ;  /* 0x0000001f0c007819 */ /* 0x004fe200000006ff */
[----:B------:R-:W-:Y:S02]  /*1b00*/  UIADD3 UR32, UPT, UPT, UR7, 0x4400, UR32 ;  /* 0x0000440007207890 */ /* 0x000fe4000fffe020 */
[----:B------:R-:W-:Y:S01]  /*1b10*/  UIADD3.X UR15, UPT, UPT, URZ, UR27, URZ, UP0, !UPT ;  /* 0x0000001bff0f7290 */ /* 0x000fe200087fe4ff */
[----:B------:R4:W1:Y:S01]  /*1b20*/  SYNCS.PHASECHK.TRANS64.TRYWAIT P0, [UR8+0x18], R0 ;  /* 0x00001800ff0075a7 */ /* 0x0008620008001108 */
[----:B------:R-:W-:Y:S01]  /*1b30*/  ULEA UR8, UR4, UR7, 0xd ;  /* 0x0000000704087291 */ /* 0x000fe2000f8e68ff */
[----:B------:R-:W-:Y:S01]  /*1b40*/  UMOV UR13, 0x30000 ;  /* 0x00030000000d7882 */ /* 0x000fe20000000000 */
[----:B------:R-:W-:-:S02]  /*1b50*/  UMOV UR18, 0x0 ;  /* 0x0000000000127882 */ /* 0x000fc40000000000 */
[----:B------:R-:W-:Y:S01]  /*1b60*/  UIADD3 UR8, UPT, UPT, UR8, 0x7400, URZ ;  /* 0x0000740008087890 */ /* 0x000fe2000fffe0ff */
[----:B------:R-:W-:Y:S01]  /*1b70*/  UMOV UR19, 0x10000000 ;  /* 0x1000000000137882 */ /* 0x000fe20000000000 */
[----:B------:R-:W-:Y:S01]  /*1b80*/  UMOV UR12, UR36 ;  /* 0x00000024000c7c82 */ /* 0x000fe20008000000 */
[----:B------:R-:W-:Y:S01]  /*1b90*/  UMOV UR9, UR33 ;  /* 0x0000002100097c82 */ /* 0x000fe20008000000 */
[----:B------:R-:W-:Y:S01]  /*1ba0*/  UMOV UR10, UR34 ;  /* 0x00000022000a7c82 */ /* 0x000fe20008000000 */
[----:B------:R2:W-:Y:S01]  /*1bb0*/  UTMALDG.3D.MULTICAST [UR32], [UR16], UR13, desc[UR18] ;  /* 0x00001220100073b4 */ /* 0x0005e2000801180d */
[----:B------:R-:W-:Y:S01]  /*1bc0*/  UIADD3 UR6, UPT, UPT, UR6, 0x1, URZ ;  /* 0x0000000106067890 */ /* 0x000fe2000fffe0ff */
[----:B------:R-:W-:-:S03]  /*1bd0*/  UMOV UR4, UR5 ;  /* 0x0000000500047c82 */ /* 0x000fc60008000000 */
[----:B------:R-:W-:Y:S01]  /*1be0*/  UISETP.NE.AND UP0, UPT, UR6, UR21, UPT ;  /* 0x000000150600728c */ /* 0x000fe2000bf05270 */
[----:B------:R4:W-:Y:S01]  /*1bf0*/  UTMALDG.3D [UR8], [UR14], desc[UR18] ;  /* 0x000012080e0075b4 */ /* 0x0009e20008011000 */
[----:B--2---:R-:W-:-:S07]  /*1c00*/  UMOV UR13, UR21 ;  /* 0x00000015000d7c82 */ /* 0x004fce0008000000 */
[----:B----4-:R-:W-:Y:S05]  /*1c10*/  BRA.U UP0, `(.L_x_31) ;  /* 0xfffffffd004c7547 */ /* 0x010fea000b83ffff */
.L_x_25:
[----:B------:R-:W-:Y:S01]  /*1c20*/  ULEA UR4, UR5, UR7, 0x3 ;  /* 0x0000000705047291 */ /* 0x000fe2000f8e18ff */
[----:B--2---:R-:W-:Y:S01]  /*1c30*/  SHF.L.U32 R0, R12, 0x1f, RZ ;  /* 0x0000001f0c007819 */ /* 0x004fe200000006ff */
[----:B------:R-:W-:Y:S01]  /*1c40*/  @!P1 SYNCS.ARRIVE.TRANS64.A1T0 RZ, [UR7+0x58], RZ ;  /* 0x000058ffffff99a7 */ /* 0x000fe20008100007 */
[----:B------:R-:W-:-:S06]  /*1c50*/  UISETP.GT.AND UP0, UPT, UR43, UR41, UPT ;  /* 0x000000292b00728c */ /* 0x000fcc000bf04270 */
[----:B-1-3--:R1:W2:Y:S03]  /*1c60*/  SYNCS.PHASECHK.TRANS64.TRYWAIT P0, [UR4+0x18], R0 ;  /* 0x00001800ff0075a7 */ /* 0x00a2a60008001104 */
[----:B------:R-:W-:Y:S05]  /*1c70*/  BRA.U !UP0, `(.L_x_32) ;  /* 0x0000000108bc7547 */ /* 0x000fea000b800000 */
[----:B------:R-:W-:Y:S01]  /*1c80*/  UIADD3 UR25, UPT, UPT, UR44, UR13, URZ ;  /* 0x0000000d2c197290 */ /* 0x000fe2000fffe0ff */
[----:B------:R-:W-:-:S11]  /*1c90*/  UMOV UR4, UR5 ;  /* 0x0000000500047c82 */ /* 0x000fd60008000000 */
.L_x_38:
[----:B------:R-:W-:Y:S01]  /*1ca0*/  ULEA UR17, UR4, UR7, 0x3 ;  /* 0x0000000704117291 */ /* 0x000fe2000f8e18ff */
[----:B--2---:R-:W-:Y:S01]  /*1cb0*/  @!P3 MOV R2, 0x3000 ;  /* 0x000030000002b802 */ /* 0x004fe20000000f00 */
[----:B--2-4-:R-:W-:Y:S10]  /*1cc0*/  @P0 BRA `(.L_x_33) ;  /* 0x00000000000c0947 */ /* 0x014ff40003800000 */
[----:B------:R-:W-:-:S04]  /*1cd0*/  SHF.L.U32 R3, R12, 0x1f, RZ ;  /* 0x0000001f0c037819 */ /* 0x000fc800000006ff */
[----:B------:R-:W2:Y:S02]  /*1ce0*/  SYNCS.PHASECHK.TRANS64.TRYWAIT P0, [UR17+0x18], R3 ;  /* 0x00001803ff0075a7 */ /* 0x000ea40008001111 */
[----:B--2---:R-:W-:Y:S05]  /*1cf0*/  @!P0 BRA `(.L_x_34) ;  /* 0x0000005800948947 */ /* 0x004fea0003800000 */
.L_x_33:
[----:B------:R2:W-:Y:S01]  /*1d00*/  @!P3 SYNCS.ARRIVE.TRANS64 RZ, [UR17], R2 ;  /* 0x00000002ffffb9a7 */ /* 0x0005e20008000011 */
[----:B------:R-:W-:-:S04]  /*1d10*/  ULOP3.LUT UR5, UR24, 0x2, URZ, 0xfc, !UPT ;  /* 0x0000000218057892 */ /* 0x000fc8000f8efcff */
[----:B------:R-:W-:-:S09]  /*1d20*/  UISETP.NE.AND UP0, UPT, UR5, 0x2, UPT ;  /* 0x000000020500788c */ /* 0x000fd2000bf05270 */
[----:B------:R-:W-:Y:S05]  /*1d30*/  BRA.U UP0, `(.L_x_35) ;  /* 0x0000000100047547 */ /* 0x000fea000b800000 */
[----:B------:R-:W-:Y:S05]  /*1d40*/  BPT.TRAP 0x1 ;  /* 0x000000040000795c */ /* 0x000fea0000300000 */
.L_x_35:
[----:B------:R-:W-:Y:S04]  /*1d50*/  BSSY.RECONVERGENT B0, `(.L_x_36) ;  /* 0x0000003000007945 */ /* 0x000fe80003800200 */
[----:B------:R-:W-:Y:S05]  /*1d60*/  @P2 BRA `(.L_x_37) ;  /* 0x0000000000042947 */ /* 0x000fea0003800000 */
[----:B------:R-:W-:Y:S05]  /*1d70*/  BPT.TRAP 0x1 ;  /* 0x000000040000795c */ /* 0x000fea0000300000 */
.L_x_37:
[----:B------:R-:W-:Y:S05]  /*1d80*/  BSYNC.RECONVERGENT B0 ;  /* 0x0000000000007941 */ /* 0x000fea0003800200 */
.L_x_36:
[----:B------:R-:W-:Y:S02]  /*1d90*/  UIADD3 UR5, UPT, UPT, UR4, 0x1, URZ ;  /* 0x0000000104057890 */ /* 0x000fe4000fffe0ff */
[----:B------:R-:W-:Y:S02]  /*1da0*/  UIADD3 UR14, UP1, UPT, UR26, 0x80, URZ ;  /* 0x000000801a0e7890 */ /* 0x000fe4000ff3e0ff */
[----:B------:R-:W-:Y:S02]  /*1db0*/  UISETP.NE.AND UP0, UPT, UR5, 0x3, UPT ;  /* 0x000000030500788c */ /* 0x000fe4000bf05270 */
[----:B------:R-:W-:Y:S02]  /*1dc0*/  USHF.L.U32 UR18, UR13, 0x6, URZ ;  /* 0x000000060d127899 */ /* 0x000fe400080006ff */
[----:B------:R-:W-:Y:S02]  /*1dd0*/  USEL UR8, URZ, 0x1, UP0 ;  /* 0x00000001ff087887 */ /* 0x000fe40008000000 */
[----:B------:R-:W-:-:S02]  /*1de0*/  USEL UR5, UR5, URZ, UP0 ;  /* 0x000000ff05057287 */ /* 0x000fc40008000000 */
[----:B------:R-:W-:Y:S02]  /*1df0*/  UIADD3 UR22, UP0, UPT, UR26, 0x180, URZ ;  /* 0x000001801a167890 */ /* 0x000fe4000ff1e0ff */
[----:B------:R-:W-:Y:S01]  /*1e00*/  LOP3.LUT R12, R12, UR8, RZ, 0x3c, !PT ;  /* 0x000000080c0c7c12 */ /* 0x000fe2000f8e3cff */
[----:B------:R-:W-:Y:S02]  /*1e10*/  ULEA UR6, UR5, UR7, 0x3 ;  /* 0x0000000705067291 */ /* 0x000fe4000f8e18ff */
[----:B------:R-:W-:Y:S01]  /*1e20*/  ULEA UR8, UR4, UR7, 0xd ;  /* 0x0000000704087291 */ /* 0x000fe2000f8e68ff */
[----:B-1----:R-:W-:Y:S01]  /*1e30*/  SHF.L.U32 R0, R12, 0x1f, RZ ;  /* 0x0000001f0c007819 */ /* 0x002fe200000006ff */
[----:B------:R-:W-:Y:S02]  /*1e40*/  ULEA UR16, UR4, UR29, 0xc ;  /* 0x0000001d04107291 */ /* 0x000fe4000f8e60ff */
[----:B------:R-:W-:Y:S02]  /*1e50*/  UIADD3.X UR15, UPT, UPT, URZ, UR27, URZ, UP1, !UPT ;  /* 0x0000001bff0f7290 */ /* 0x000fe40008ffe4ff */
[----:B------:R-:W-:Y:S01]  /*1e60*/  UIADD3 UR8, UPT, UPT, UR8, 0x7400, URZ ;  /* 0x0000740008087890 */ /* 0x000fe2000fffe0ff */
[----:B------:R3:W4:Y:S01]  /*1e70*/  SYNCS.PHASECHK.TRANS64.TRYWAIT P0, [UR6+0x18], R0 ;  /* 0x00001800ff0075a7 */ /* 0x0007220008001106 */
[----:B------:R-:W-:Y:S01]  /*1e80*/  UIADD3.X UR23, UPT, UPT, URZ, UR27, URZ, UP0, !UPT ;  /* 0x0000001bff177290 */ /* 0x000fe200087fe4ff */
[----:B------:R-:W-:Y:S01]  /*1e90*/  UMOV UR6, 0x30000 ;  /* 0x0003000000067882 */ /* 0x000fe20000000000 */
[----:B------:R-:W-:Y:S01]  /*1ea0*/  UMOV UR30, 0x0 ;  /* 0x00000000001e7882 */ /* 0x000fe20000000000 */
[----:B------:R-:W-:Y:S01]  /*1eb0*/  UMOV UR31, 0x10000000 ;  /* 0x10000000001f7882 */ /* 0x000fe20000000000 */
[----:B------:R-:W-:Y:S01]  /*1ec0*/  UMOV UR19, UR35 ;  /* 0x0000002300137c82 */ /* 0x000fe20008000000 */
[----:B------:R-:W-:Y:S01]  /*1ed0*/  UMOV UR20, UR36 ;  /* 0x0000002400147c82 */ /* 0x000fe20008000000 */
[----:B------:R-:W-:Y:S01]  /*1ee0*/  UMOV UR12, UR36 ;  /* 0x00000024000c7c82 */ /* 0x000fe20008000000 */
[----:B------:R-:W-:Y:S01]  /*1ef0*/  UMOV UR9, UR17 ;  /* 0x0000001100097c82 */ /* 0x000fe20008000000 */
[----:B------:R-:W-:Y:S01]  /*1f00*/  UMOV UR10, UR18 ;  /* 0x00000012000a7c82 */ /* 0x000fe20008000000 */
[----:B------:R3:W-:Y:S01]  /*1f10*/  UTMALDG.3D.MULTICAST [UR16], [UR14], UR6, desc[UR30] ;  /* 0x00001e100e0073b4 */ /* 0x0007e20008011806 */
[----:B------:R-:W-:Y:S01]  /*1f20*/  UIADD3 UR13, UPT, UPT, UR13, 0x1, URZ ;  /* 0x000000010d0d7890 */ /* 0x000fe2000fffe0ff */
[----:B------:R-:W-:-:S03]  /*1f30*/  UMOV UR4, UR5 ;  /* 0x0000000500047c82 */ /* 0x000fc60008000000 */
[----:B------:R-:W-:Y:S01]  /*1f40*/  UISETP.NE.AND UP0, UPT, UR13, UR25, UPT ;  /* 0x000000190d00728c */ /* 0x000fe2000bf05270 */
[----:B------:R3:W-:Y:S08]  /*1f50*/  UTMALDG.3D [UR8], [UR22], desc[UR30] ;  /* 0x00001e08160075b4 */ /* 0x0007f00008011000 */
[----:B---3--:R-:W-:Y:S05]  /*1f60*/  BRA.U UP0, `(.L_x_38) ;  /* 0xfffffffd004c7547 */ /* 0x008fea000b83ffff */
.L_x_32:
[C---:B------:R-:W-:Y:S01]  /*1f70*/  LEA R3, R11.reuse, UR7, 0x3 ;  /* 0x000000070b037c11 */ /* 0x040fe2000f8e18ff */
[----:B------:R-:W-:Y:S01]  /*1f80*/  NOP ;  /* 0x0000000000007918 */ /* 0x000fe20000000000 */
[----:B-1----:R-:W-:Y:S02]  /*1f90*/  SHF.L.U32 R0, R10, 0x1f, RZ ;  /* 0x0000001f0a007819 */ /* 0x002fe400000006ff */
[----:B------:R-:W-:Y:S02]  /*1fa0*/  LEA R5, R11, UR7, 0x4 ;  /* 0x000000070b057c11 */ /* 0x000fe4000f8e20ff */
[----:B--2-4-:R-:W1:Y:S02]  /*1fb0*/  SYNCS.PHASECHK.TRANS64.TRYWAIT P0, [R3+URZ+0x60], R0 ;  /* 0x00006000030075a7 */ /* 0x014e6400080011ff */
[----:B-1----:R-:W-:Y:S05]  /*1fc0*/  @!P0 BRA `(.L_x_39) ;  /* 0x0000005400f88947 */ /* 0x002fea0003800000 */
.L_x_114:
[----:B------:R-:W2:Y:S01]  /*1fd0*/  LDS.128 R4, [R5+0xf0] ;  /* 0x0000f00005047984 */ /* 0x000ea20000000c00 */
[----:B------:R-:W-:Y:S01]  /*1fe0*/  UISETP.GE.AND UP0, UPT, UR42, 0x1, UPT ;  /* 0x000000012a00788c */ /* 0x000fe2000bf06270 */
[----:B------:R-:W-:Y:S01]  /*1ff0*/  @!PT LDS RZ, [RZ] ;  /* 0x00000000fffff984 */ /* 0x000fe20000000800 */
[----:B------:R-:W-:Y:S01]  /*2000*/  @!PT LDS RZ, [RZ] ;  /* 0x00000000fffff984 */ /* 0x000fe20000000800 */
[----:B------:R-:W-:Y:S01]  /*2010*/  @!PT LDS RZ, [RZ] ;  /* 0x00000000fffff984 */ /* 0x000fe20000000800 */
[----:B------:R-:W-:Y:S01]  /*2020*/  @!PT LDS RZ, [RZ] ;  /* 0x00000000fffff984 */ /* 0x000fe20000000800 */
[----:B------:R3:W-:Y:S06]  /*2030*/  MEMBAR.ALL.CTA ;  /* 0x0000000000007992 */ /* 0x0007ec0000008000 */
[----:B---3--:R-:W3:Y:S01]  /*2040*/  FENCE.VIEW.ASYNC.S ;  /* 0x00000000000073c6 */ /* 0x008ee20000000000 */
[----:B--2---:R-:W-:-:S13]  /*2050*/  LOP3.LUT P0, RZ, R6, 0x1, RZ, 0xc0, !PT ;  /* 0x0000000106ff7812 */ /* 0x004fda000780c0ff */
[----:B---3--:R-:W-:Y:S01]  /*2060*/  VOTEU.ANY UP1, P0 ;  /* 0x0000000000ff7886 */ /* 0x008fe20000020100 */
[----:B------:R-:W-:-:S13]  /*2070*/  PLOP3.LUT P0, PT, PT, PT, UP1, 0x80, 0x8 ;  /* 0x000000000008781c */ /* 0x000fda0003f0f018 */
[----:B-1----:R-:W-:Y:S02]  /*2080*/  @P0 LOP3.LUT R0, R5, 0xffff, RZ, 0xc0, !PT ;  /* 0x0000ffff05000812 */ /* 0x002fe400078ec0ff */
[----:B------:R-:W-:Y:S02]  /*2090*/  @P0 MOV R2, R4 ;  /* 0x0000000400020202 */ /* 0x000fe40000000f00 */
[----:B------:R-:W-:Y:S01]  /*20a0*/  @P0 R2UR UR6, R0 ;  /* 0x00000000000602ca */ /* 0x000fe200000e0000 */
[----:B------:R-:W-:Y:S01]  /*20b0*/  VIADD R0, R3, 0x70 ;  /* 0x0000007003007836 */ /* 0x000fe20000000000 */
[----:B------:R-:W-:Y:S02]  /*20c0*/  @P0 SHF.R.U32.HI R4, RZ, 0x10, R5 ;  /* 0x00000010ff040819 */ /* 0x000fe40000011605 */
[----:B------:R-:W-:Y:S02]  /*20d0*/  @P0 R2UR UR8, R2 ;  /* 0x00000000020802ca */ /* 0x000fe400000e0000 */
[----:B------:R-:W-:-:S02]  /*20e0*/  PRMT R0, RZ, 0x654, R0 ;  /* 0x00000654ff007816 */ /* 0x000fc40000000000 */
[----:B------:R-:W-:Y:S02]  /*20f0*/  @P0 R2UR UR4, R4 ;  /* 0x00000000040402ca */ /* 0x000fe400000e0000 */
[----:B------:R1:W-:Y:S03]  /*2100*/  SYNCS.ARRIVE.TRANS64.RED.A1T0 RZ, [R0+URZ], RZ ;  /* 0x000000ff00ff79a7 */ /* 0x0003e600081004ff */
[----:B------:R-:W-:-:S04]  /*2110*/  @UP1 UMOV UR37, UR6 ;  /* 0x0000000600251c82 */ /* 0x000fc80008000000 */
[----:B------:R-:W-:-:S04]  /*2120*/  @UP1 UMOV UR38, UR8 ;  /* 0x0000000800261c82 */ /* 0x000fc80008000000 */
[----:B------:R-:W-:Y:S01]  /*2130*/  @UP1 UMOV UR36, UR4 ;  /* 0x0000000400241c82 */ /* 0x000fe20008000000 */
[----:B------:R-:W-:Y:S05]  /*2140*/  BRA.U !UP0, `(.L_x_40) ;  /* 0x0000000108d47547 */ /* 0x000fea000b800000 */
[----:B------:R-:W2:Y:S01]  /*2150*/  LDCU.128 UR12, c[0x0][0xb10] ;  /* 0x00016200ff0c77ac */ /* 0x000ea20008000c00 */
[----:B------:R-:W3:Y:S01]  /*2160*/  LDCU UR25, c[0x0][0xb20] ;  /* 0x00016400ff1977ac */ /* 0x000ee20008000800 */
[----:B------:R-:W4:Y:S01]  /*2170*/  LDCU UR20, c[0x0][0xb0c] ;  /* 0x00016180ff1477ac */ /* 0x000f220008000800 */
[----:B------:R-:W1:Y:S01]  /*2180*/  LDCU.64 UR10, c[0x0][0xb28] ;  /* 0x00016500ff0a77ac */ /* 0x000e620008000a00 */
[----:B------:R-:W-:Y:S02]  /*2190*/  UISETP.NE.AND UP3, UPT, UR42, 0x1, UPT ;  /* 0x000000012a00788c */ /* 0x000fe4000bf65270 */
[----:B--2---:R-:W-:Y:S02]  /*21a0*/  UIMAD.WIDE.U32 UR16, UR39, UR15, URZ ;  /* 0x0000000f271072a5 */ /* 0x004fe4000f8e00ff */
[----:B------:R-:W-:Y:S02]  /*21b0*/  UIMAD.WIDE.U32 UR8, UR40, UR12, URZ ;  /* 0x0000000c280872a5 */ /* 0x000fe4000f8e00ff */
[----:B------:R-:W-:-:S02]  /*21c0*/  UISETP.NE.AND UP0, UPT, UR14, 0x1, UPT ;  /* 0x000000010e00788c */ /* 0x000fc4000bf05270 */
[----:B------:R-:W-:Y:S01]  /*21d0*/  UIMAD.WIDE.U32 UR22, UR37, UR15, URZ ;  /* 0x0000000f251672a5 */ /* 0x000fe2000f8e00ff */
[----:B------:R-:W-:Y:S02]  /*21e0*/  UMOV UR16, UR17 ;  /* 0x0000001100107c82 */ /* 0x000fe40008000000 */
[----:B------:R-:W-:Y:S01]  /*21f0*/  UMOV UR8, UR9 ;  /* 0x0000000900087c82 */ /* 0x000fe20008000000 */
[----:B---3--:R-:W-:Y:S02]  /*2200*/  USHF.R.U32.HI UR16, URZ, UR25, UR16 ;  /* 0x00000019ff107299 */ /* 0x008fe40008011610 */
[----:B----4-:R-:W-:Y:S02]  /*2210*/  UISETP.NE.AND UP2, UPT, UR20, 0x1, UPT ;  /* 0x000000011400788c */ /* 0x010fe4000bf45270 */
[----:B------:R-:W-:Y:S02]  /*2220*/  USHF.R.U32.HI UR8, URZ, UR13, UR8 ;  /* 0x0000000dff087299 */ /* 0x000fe40008011608 */
[----:B------:R-:W-:-:S02]  /*2230*/  USEL UR6, UR39, UR16, !UP0 ;  /* 0x0000001027067287 */ /* 0x000fc4000c000000 */
[----:B------:R-:W-:Y:S02]  /*2240*/  USEL UR8, UR40, UR8, !UP2 ;  /* 0x0000000828087287 */ /* 0x000fe4000d000000 */
[----:B-1----:R-:W-:Y:S01]  /*2250*/  UIMAD.WIDE.U32 UR16, UR6, UR10, URZ ;  /* 0x0000000a061072a5 */ /* 0x002fe2000f8e00ff */
[----:B------:R-:W-:Y:S01]  /*2260*/  UMOV UR4, UR23 ;  /* 0x0000001700047c82 */ /* 0x000fe20008000000 */
[----:B------:R-:W-:Y:S02]  /*2270*/  UIMAD.WIDE.U32 UR18, UR38, UR12, URZ ;  /* 0x0000000c261272a5 */ /* 0x000fe4000f8e00ff */
[----:B------:R-:W-:-:S03]  /*2280*/  UIMAD.WIDE.U32 UR22, UR8, UR10, URZ ;  /* 0x0000000a081672a5 */ /* 0x000fc6000f8e00ff */
[----:B------:R-:W-:Y:S01]  /*2290*/  UMOV UR16, UR17 ;  /* 0x0000001100107c82 */ /* 0x000fe20008000000 */
[----:B------:R-:W-:Y:S02]  /*22a0*/  USHF.R.U32.HI UR4, URZ, UR25, UR4 ;  /* 0x00000019ff047299 */ /* 0x000fe40008011604 */
[----:B------:R-:W-:Y:S01]  /*22b0*/  @UP3 USHF.R.U32.HI UR6, URZ, UR11, UR16 ;  /* 0x0000000bff063299 */ /* 0x000fe20008011610 */
[----:B------:R-:W-:Y:S01]  /*22c0*/  UMOV UR18, UR19 ;  /* 0x0000001300127c82 */ /* 0x000fe20008000000 */
[----:B------:R-:W-:Y:S01]  /*22d0*/  UMOV UR22, UR23 ;  /* 0x0000001700167c82 */ /* 0x000fe20008000000 */
[----:B------:R-:W-:Y:S02]  /*22e0*/  USHF.R.U32.HI UR13, URZ, UR13, UR18 ;  /* 0x0000000dff0d7299 */ /* 0x000fe40008011612 */
[----:B------:R-:W-:Y:S02]  /*22f0*/  USEL UR4, UR37, UR4, !UP0 ;  /* 0x0000000425047287 */ /* 0x000fe4000c000000 */
[----:B------:R-:W-:-:S02]  /*2300*/  @UP3 USHF.R.U32.HI UR8, URZ, UR11, UR22 ;  /* 0x0000000bff083299 */ /* 0x000fc40008011616 */
[----:B------:R-:W-:Y:S02]  /*2310*/  UIMAD UR9, UR42, UR6, URZ ;  /* 0x000000062a0972a4 */ /* 0x000fe4000f8e02ff */
[----:B------:R-:W-:Y:S02]  /*2320*/  USEL UR6, UR38, UR13, !UP2 ;  /* 0x0000000d26067287 */ /* 0x000fe4000d000000 */
[----:B------:R-:W-:Y:S02]  /*2330*/  UIMAD UR12, UR42, UR8, URZ ;  /* 0x000000082a0c72a4 */ /* 0x000fe4000f8e02ff */
[----:B------:R-:W-:Y:S02]  /*2340*/  UISETP.GE.AND UP0, UPT, UR4, UR9, UPT ;  /* 0x000000090400728c */ /* 0x000fe4000bf06270 */
[----:B------:R-:W-:Y:S02]  /*2350*/  UIMAD.WIDE.U32 UR16, UR4, UR10, URZ ;  /* 0x0000000a041072a5 */ /* 0x000fe4000f8e00ff */
[----:B------:R-:W-:-:S02]  /*2360*/  UISETP.GE.OR UP0, UPT, UR6, UR12, UP0 ;  /* 0x0000000c0600728c */ /* 0x000fc40008706670 */
        /* <DEDUP_REMOVED lines=19> */
.L_x_40:
[----:B------:R-:W2:Y:S02]  /*24a0*/  LDCU UR4, c[0x0][0xb30] ;  /* 0x00016600ff0477ac */ /* 0x000ea40008000800 */
[----:B--2---:R-:W-:-:S09]  /*24b0*/  UISETP.NE.AND UP0, UPT, UR4, 0x1, UPT ;  /* 0x000000010400788c */ /* 0x004fd2000bf05270 */
[----:B------:R-:W-:Y:S05]  /*24c0*/  BRA.U UP0, `(.L_x_41) ;  /* 0x0000000100447547 */ /* 0x000fea000b800000 */
[----:B------:R-:W2:Y:S01]  /*24d0*/  LDCU.128 UR12, c[0x0][0xb10] ;  /* 0x00016200ff0c77ac */ /* 0x000ea20008000c00 */
[----:B------:R-:W3:Y:S01]  /*24e0*/  LDCU UR16, c[0x0][0xb0c] ;  /* 0x00016180ff1077ac */ /* 0x000ee20008000800 */
[----:B------:R-:W4:Y:S01]  /*24f0*/  LDCU UR17, c[0x0][0xb20] ;  /* 0x00016400ff1177ac */ /* 0x000f220008000800 */
[----:B--2---:R-:W-:Y:S02]  /*2500*/  UIMAD.WIDE.U32 UR10, UR38, UR12, URZ ;  /* 0x0000000c260a72a5 */ /* 0x004fe4000f8e00ff */
[----:B------:R-:W-:Y:S02]  /*2510*/  UIMAD.WIDE.U32 UR8, UR37, UR15, URZ ;  /* 0x0000000f250872a5 */ /* 0x000fe4000f8e00ff */
[----:B---3--:R-:W-:Y:S02]  /*2520*/  UISETP.NE.AND UP2, UPT, UR16, 0x1, UPT ;  /* 0x000000011000788c */ /* 0x008fe4000bf45270 */
[----:B------:R-:W-:Y:S01]  /*2530*/  UISETP.NE.AND UP0, UPT, UR14, 0x1, UPT ;  /* 0x000000010e00788c */ /* 0x000fe2000bf05270 */
[----:B------:R-:W-:-:S02]  /*2540*/  UMOV UR6, UR11 ;  /* 0x0000000b00067c82 */ /* 0x000fc40008000000 */
[----:B------:R-:W-:Y:S01]  /*2550*/  UMOV UR4, UR9 ;  /* 0x0000000900047c82 */ /* 0x000fe20008000000 */
[----:B------:R-:W-:Y:S02]  /*2560*/  USHF.R.U32.HI UR6, URZ, UR13, UR6 ;  /* 0x0000000dff067299 */ /* 0x000fe40008011606 */
[----:B----4-:R-:W-:Y:S02]  /*2570*/  USHF.R.U32.HI UR4, URZ, UR17, UR4 ;  /* 0x00000011ff047299 */ /* 0x010fe40008011604 */
[----:B------:R-:W-:Y:S02]  /*2580*/  USEL UR6, UR38, UR6, !UP2 ;  /* 0x0000000626067287 */ /* 0x000fe4000d000000 */
[----:B------:R-:W-:-:S04]  /*2590*/  USEL UR4, UR37, UR4, !UP0 ;  /* 0x0000000425047287 */ /* 0x000fc8000c000000 */
[----:B------:R-:W-:Y:S02]  /*25a0*/  UIADD3 UR8, UPT, UPT, UR6, -UR4, URZ ;  /* 0x8000000406087290 */ /* 0x000fe4000fffe0ff */
[----:B------:R-:W-:Y:S02]  /*25b0*/  UIADD3 UR4, UPT, UPT, -UR6, UR4, URZ ;  /* 0x0000000406047290 */ /* 0x000fe4000fffe1ff */
[----:B------:R-:W-:Y:S02]  /*25c0*/  UIMAD UR37, UR8, UR14, UR37 ;  /* 0x0000000e082572a4 */ /* 0x000fe4000f8e0225 */
[----:B------:R-:W-:-:S12]  /*25d0*/  UIMAD UR38, UR4, UR16, UR38 ;  /* 0x00000010042672a4 */ /* 0x000fd8000f8e0226 */
.L_x_41:
[----:B------:R-:W-:Y:S01]  /*25e0*/  VIADD R11, R11, 0x1 ;  /* 0x000000010b0b7836 */ /* 0x000fe20000000000 */
[----:B------:R-:W-:Y:S01]  /*25f0*/  PLOP3.LUT P1, PT, PT, PT, PT, 0x80, 0x8 ;  /* 0x000000000008781c */ /* 0x000fe20003f2f070 */
[----:B------:R-:W-:Y:S02]  /*2600*/  UIADD3 UR16, UPT, UPT, UR38, UR62, URZ ;  /* 0x0000003e26107290 */ /* 0x000fe4000fffe0ff */
[----:B------:R-:W-:Y:S01]  /*2610*/  UIADD3 UR20, UPT, UPT, UR37, UR59, URZ ;  /* 0x0000003b25147290 */ /* 0x000fe2000fffe0ff */
[----:B------:R-:W-:-:S04]  /*2620*/  ISETP.NE.AND P0, PT, R11, 0x2, PT ;  /* 0x000000020b00780c */ /* 0x000fc80003f05270 */
[----:B------:R-:W-:Y:S02]  /*2630*/  SEL R3, RZ, 0x1, P0 ;  /* 0x00000001ff037807 */ /* 0x000fe40000000000 */
[----:B------:R-:W-:Y:S02]  /*2640*/  SEL R11, R11, RZ, P0 ;  /* 0x000000ff0b0b7207 */ /* 0x000fe40000000000 */
[----:B------:R-:W-:Y:S01]  /*2650*/  LOP3.LUT R10, R10, R3, RZ, 0x3c, !PT ;  /* 0x000000030a0a7212 */ /* 0x000fe200078e3cff */
[----:B------:R-:W-:Y:S06]  /*2660*/  BRA.U UP1, `(.L_x_42) ;  /* 0xfffffff1015c7547 */ /* 0x000fec000b83ffff */
[----:B------:R-:W-:Y:S01]  /*2670*/  UIADD3 UR7, UPT, UPT, UR7, 0x18, URZ ;  /* 0x0000001807077890 */ /* 0x000fe2000fffe0ff */
[----:B------:R-:W-:-:S03]  /*2680*/  SHF.L.U32 R3, R12, 0x1f, RZ ;  /* 0x0000001f0c037819 */ /* 0x000fc600000006ff */
[----:B------:R-:W-:-:S09]  /*2690*/  ULEA UR4, UR5, UR7, 0x3 ;  /* 0x0000000705047291 */ /* 0x000fd2000f8e18ff */
[----:B------:R-:W2:Y:S02]  /*26a0*/  SYNCS.PHASECHK.TRANS64.TRYWAIT P0, [UR4], R3 ;  /* 0x00000003ff0075a7 */ /* 0x000ea40008001104 */
[----:B--2---:R-:W-:Y:S05]  /*26b0*/  @!P0 BRA `(.L_x_43) ;  /* 0x0000005000508947 */ /* 0x004fea0003800000 */
.L_x_116:
[----:B------:R-:W-:-:S04]  /*26c0*/  UIADD3 UR4, UPT, UPT, UR5, 0x1, URZ ;  /* 0x0000000105047890 */ /* 0x000fc8000fffe0ff */
[----:B------:R-:W-:-:S04]  /*26d0*/  UISETP.NE.AND UP0, UPT, UR4, 0x3, UPT ;  /* 0x000000030400788c */ /* 0x000fc8000bf05270 */
[----:B------:R-:W-:Y:S02]  /*26e0*/  USEL UR6, URZ, 0x1, UP0 ;  /* 0x00000001ff067887 */ /* 0x000fe40008000000 */
[----:B------:R-:W-:-:S04]  /*26f0*/  USEL UR4, UR4, URZ, UP0 ;  /* 0x000000ff04047287 */ /* 0x000fc80008000000 */
[----:B------:R-:W-:Y:S01]  /*2700*/  ULEA UR5, UR4, UR7, 0x3 ;  /* 0x0000000704057291 */ /* 0x000fe2000f8e18ff */
[----:B------:R-:W-:-:S04]  /*2710*/  LOP3.LUT R12, R12, UR6, RZ, 0x3c, !PT ;  /* 0x000000060c0c7c12 */ /* 0x000fc8000f8e3cff */
[----:B-1----:R-:W-:-:S04]  /*2720*/  SHF.L.U32 R3, R12, 0x1f, RZ ;  /* 0x0000001f0c037819 */ /* 0x002fc800000006ff */
[----:B------:R-:W1:Y:S02]  /*2730*/  SYNCS.PHASECHK.TRANS64.TRYWAIT P0, [UR5], R3 ;  /* 0x00000003ff0075a7 */ /* 0x000e640008001105 */
[----:B-1----:R-:W-:Y:S05]  /*2740*/  @!P0 BRA `(.L_x_44) ;  /* 0x0000005000448947 */ /* 0x002fea0003800000 */
.L_x_118:
[----:B------:R-:W-:-:S04]  /*2750*/  UIADD3 UR4, UPT, UPT, UR4, 0x1, URZ ;  /* 0x0000000104047890 */ /* 0x000fc8000fffe0ff */
[----:B------:R-:W-:-:S04]  /*2760*/  UISETP.NE.AND UP0, UPT, UR4, 0x3, UPT ;  /* 0x000000030400788c */ /* 0x000fc8000bf05270 */
[----:B------:R-:W-:Y:S02]  /*2770*/  USEL UR5, URZ, 0x1, UP0 ;  /* 0x00000001ff057887 */ /* 0x000fe40008000000 */
[----:B------:R-:W-:-:S04]  /*2780*/  USEL UR4, UR4, URZ, UP0 ;  /* 0x000000ff04047287 */ /* 0x000fc80008000000 */
[----:B------:R-:W-:Y:S01]  /*2790*/  ULEA UR4, UR4, UR7, 0x3 ;  /* 0x0000000704047291 */ /* 0x000fe2000f8e18ff */
[----:B-1----:R-:W-:-:S04]  /*27a0*/  LOP3.LUT R3, R12, UR5, RZ, 0x3c, !PT ;  /* 0x000000050c037c12 */ /* 0x002fc8000f8e3cff */
[----:B------:R-:W-:Y:S01]  /*27b0*/  SHF.L.U32 R3, R3, 0x1f, RZ ;  /* 0x0000001f03037819 */ /* 0x000fe200000006ff */
[----:B------:R-:W-:-:S07]  /*27c0*/  IMAD.U32 R0, RZ, RZ, UR4 ;  /* 0x00000004ff007e24 */ /* 0x000fce000f8e00ff */
.L_x_45:
[----:B-1----:R1:W2:Y:S02]  /*27d0*/  SYNCS.PHASECHK.TRANS64.TRYWAIT P0, [R0+URZ], R3 ;  /* 0x00000003000075a7 */ /* 0x0022a400080011ff */
[----:B--2---:R-:W-:Y:S05]  /*27e0*/  @!P0 NANOSLEEP.SYNCS 0x989680 ;  /* 0x009896800000895d */ /* 0x004fea0003900000 */
[----:B------:R-:W2:Y:S02]  /*27f0*/  @!P0 SYNCS.PHASECHK.TRANS64 P0, [R0+URZ], R3 ;  /* 0x00000003000085a7 */ /* 0x000ea400080010ff */
[----:B--2---:R-:W-:Y:S05]  /*2800*/  @P0 EXIT ;  /* 0x000000000000094d */ /* 0x004fea0003800000 */
[----:B------:R-:W-:Y:S05]  /*2810*/  BRA `(.L_x_45) ;  /* 0xfffffffc00ec7947 */ /* 0x000fea000383ffff */
.L_x_22:
[----:B------:R-:W1:Y:S02]  /*2820*/  S2UR UR4, SR_CgaCtaId ;  /* 0x00000000000479c3 */ /* 0x000e640000008800 */
[----:B-1----:R-:W-:-:S04]  /*2830*/  UISETP.NE.AND UP0, UPT, UR4, URZ, UPT ;  /* 0x000000ff0400728c */ /* 0x002fc8000bf05270 */
[----:B------:R-:W-:-:S09]  /*2840*/  UISETP.NE.OR UP0, UPT, UR17, 0x1, UP0 ;  /* 0x000000011100788c */ /* 0x000fd20008705670 */
[----:B------:R-:W-:Y:S05]  /*2850*/  BRA.U UP0, `(.L_x_46) ;  /* 0x00000005004c7547 */ /* 0x000fea000b800000 */
[----:B------:R-:W1:Y:S01]  /*2860*/  S2UR UR5, SR_CgaCtaId ;  /* 0x00000000000579c3 */ /* 0x000e620000008800 */
[----:B------:R-:W-:Y:S01]  /*2870*/  UMOV UR4, 0x400 ;  /* 0x0000040000047882 */ /* 0x000fe20000000000 */
[----:B------:R-:W-:Y:S01]  /*2880*/  ISETP.GE.U32.AND P2, PT, R0, 0x2, PT ;  /* 0x000000020000780c */ /* 0x000fe20003f46070 */
[----:B------:R-:W-:Y:S01]  /*2890*/  IMAD.MOV.U32 R12, RZ, RZ, 0x1 ;  /* 0x00000001ff0c7424 */ /* 0x000fe200078e00ff */
[----:B------:R-:W-:Y:S02]  /*28a0*/  CS2R R10, SRZ ;  /* 0x00000000000a7805 */ /* 0x000fe4000001ff00 */
[----:B------:R-:W-:Y:S01]  /*28b0*/  CS2R R8, SRZ ;  /* 0x0000000000087805 */ /* 0x000fe2000001ff00 */
[----:B-1----:R-:W-:-:S03]  /*28c0*/  ULEA UR6, UR5, UR4, 0x18 ;  /* 0x0000000405067291 */ /* 0x002fc6000f8ec0ff */
[----:B------:R-:W-:-:S09]  /*28d0*/  UMOV UR5, URZ ;  /* 0x000000ff00057c82 */ /* 0x000fd20008000000 */
.L_x_50:
[----:B------:R-:W-:Y:S02]  /*28e0*/  LEA R2, R8, UR6, 0x3 ;  /* 0x0000000608027c11 */ /* 0x000fe4000f8e18ff */
[----:B------:R-:W-:-:S03]  /*28f0*/  SHF.L.U32 R5, R9, 0x1f, RZ ;  /* 0x0000001f09057819 */ /* 0x000fc600000006ff */
[----:B------:R-:W-:Y:S01]  /*2900*/  VIADD R4, R2, 0xd0 ;  /* 0x000000d002047836 */ /* 0x000fe20000000000 */
[----:B------:R-:W1:Y:S02]  /*2910*/  SYNCS.PHASECHK.TRANS64.TRYWAIT P0, [R2+URZ+0xc0], R5 ;  /* 0x0000c005020075a7 */ /* 0x000e6400080011ff */
[----:B-1----:R-:W-:Y:S05]  /*2920*/  @!P0 BRA `(.L_x_47) ;  /* 0x0000004c00e48947 */ /* 0x002fea0003800000 */
.L_x_119:
[----:B------:R-:W-:Y:S01]  /*2930*/  ULEA UR4, UR5, UR6, 0x3 ;  /* 0x0000000605047291 */ /* 0x000fe2000f8e18ff */
[----:B------:R-:W-:Y:S02]  /*2940*/  PRMT R4, RZ, 0x654, R4 ;  /* 0x00000654ff047816 */ /* 0x000fe40000000004 */
[----:B-1----:R-:W-:Y:S01]  /*2950*/  SHF.L.U32 R5, R12, 0x1f, RZ ;  /* 0x0000001f0c057819 */ /* 0x002fe200000006ff */
[----:B------:R-:W-:Y:S01]  /*2960*/  UIADD3 UR7, UPT, UPT, UR4, 0x60, URZ ;  /* 0x0000006004077890 */ /* 0x000fe2000fffe0ff */
[----:B------:R1:W-:Y:S05]  /*2970*/  SYNCS.ARRIVE.TRANS64.RED.A1T0 RZ, [R4+URZ], RZ ;  /* 0x000000ff04ff79a7 */ /* 0x0003ea00081004ff */
[----:B------:R-:W-:Y:S01]  /*2980*/  IMAD.U32 R7, RZ, RZ, UR7 ;  /* 0x00000007ff077e24 */ /* 0x000fe2000f8e00ff */
[----:B------:R-:W2:Y:S04]  /*2990*/  SYNCS.PHASECHK.TRANS64.TRYWAIT P0, [UR4+0x70], R5 ;  /* 0x00007005ff0075a7 */ /* 0x000ea80008001104 */
[----:B------:R-:W-:Y:S01]  /*29a0*/  PRMT R6, R0, 0x654, R7 ;  /* 0x0000065400067816 */ /* 0x000fe20000000007 */
[----:B-1----:R-:W-:Y:S01]  /*29b0*/  @!P2 IMAD.MOV.U32 R4, RZ, RZ, 0x10 ;  /* 0x00000010ff04a424 */ /* 0x002fe200078e00ff */
[----:B--2---:R-:W-:Y:S06]  /*29c0*/  @!P0 BRA `(.L_x_48) ;  /* 0x0000004c00d08947 */ /* 0x004fec0003800000 */
.L_x_121:
[----:B------:R-:W-:Y:S01]  /*29d0*/  ULEA UR8, UR5, UR6, 0x4 ;  /* 0x0000000605087291 */ /* 0x000fe2000f8e20ff */
[----:B------:R-:W-:Y:S01]  /*29e0*/  SEL R3, R6, R3, !P2 ;  /* 0x0000000306037207 */ /* 0x000fe20005000000 */
[----:B------:R-:W-:Y:S01]  /*29f0*/  UIADD3 UR9, UPT, UPT, UR4, 0x60, URZ ;  /* 0x0000006004097890 */ /* 0x000fe2000fffe0ff */
[----:B-1----:R-:W-:Y:S01]  /*2a00*/  LEA R2, R11, UR6, 0x3 ;  /* 0x000000060b027c11 */ /* 0x002fe2000f8e18ff */
[----:B------:R-:W-:Y:S01]  /*2a10*/  UIADD3 UR8, UPT, UPT, UR8, 0xf0, URZ ;  /* 0x000000f008087890 */ /* 0x000fe2000fffe0ff */
[----:B------:R-:W-:Y:S01]  /*2a20*/  SHF.L.U32 R5, R10, 0x1f, RZ ;  /* 0x0000001f0a057819 */ /* 0x000fe200000006ff */
[----:B------:R1:W-:Y:S01]  /*2a30*/  @!P2 SYNCS.ARRIVE.TRANS64.RED RZ, [R3+URZ], R4 ;  /* 0x0000000403ffa9a7 */ /* 0x0003e200080004ff */
[----:B------:R-:W-:Y:S01]  /*2a40*/  UIADD3 UR4, UPT, UPT, UR5, 0x1, URZ ;  /* 0x0000000105047890 */ /* 0x000fe2000fffe0ff */
[----:B------:R-:W-:-:S03]  /*2a50*/  VIADD R8, R8, 0x1 ;  /* 0x0000000108087836 */ /* 0x000fc60000000000 */
[----:B------:R-:W-:Y:S02]  /*2a60*/  UISETP.NE.AND UP0, UPT, UR4, 0x2, UPT ;  /* 0x000000020400788c */ /* 0x000fe4000bf05270 */
[----:B------:R-:W-:Y:S06]  /*2a70*/  UGETNEXTWORKID.BROADCAST [UR8], [UR9] ;  /* 0x00000000080073ca */ /* 0x000fec0008000100 */
[----:B------:R-:W-:Y:S01]  /*2a80*/  USEL UR7, URZ, 0x1, UP0 ;  /* 0x00000001ff077887 */ /* 0x000fe20008000000 */
[----:B------:R-:W-:Y:S01]  /*2a90*/  ISETP.NE.AND P0, PT, R8, 0x2, PT ;  /* 0x000000020800780c */ /* 0x000fe20003f05270 */
[----:B------:R-:W-:Y:S01]  /*2aa0*/  USEL UR5, UR4, URZ, UP0 ;  /* 0x000000ff04057287 */ /* 0x000fe20008000000 */
[----:B------:R-:W2:Y:S03]  /*2ab0*/  SYNCS.PHASECHK.TRANS64.TRYWAIT P1, [R2+URZ+0x60], R5 ;  /* 0x00006005020075a7 */ /* 0x000ea600080211ff */
[----:B------:R-:W-:Y:S01]  /*2ac0*/  LOP3.LUT R12, R12, UR7, RZ, 0x3c, !PT ;  /* 0x000000070c0c7c12 */ /* 0x000fe2000f8e3cff */
[----:B-12---:R-:W-:Y:S07]  /*2ad0*/  @!P1 BRA `(.L_x_49) ;  /* 0x0000004c00a49947 */ /* 0x006fee0003800000 */
.L_x_122:
[C---:B------:R-:W-:Y:S01]  /*2ae0*/  LEA R4, R11.reuse, UR6, 0x4 ;  /* 0x000000060b047c11 */ /* 0x040fe2000f8e20ff */
[----:B-1----:R-:W-:Y:S01]  /*2af0*/  VIADD R2, R2, 0x70 ;  /* 0x0000007002027836 */ /* 0x002fe20000000000 */
[----:B------:R-:W-:Y:S01]  /*2b00*/  SEL R8, R8, RZ, P0 ;  /* 0x000000ff08087207 */ /* 0x000fe20000000000 */
[----:B------:R-:W-:-:S03]  /*2b10*/  VIADD R11, R11, 0x1 ;  /* 0x000000010b0b7836 */ /* 0x000fc60000000000 */
[----:B------:R-:W1:Y:S01]  /*2b20*/  LDS.128 R4, [R4+0xf0] ;  /* 0x0000f00004047984 */ /* 0x000e620000000c00 */
[----:B------:R-:W-:Y:S02]  /*2b30*/  PRMT R2, RZ, 0x654, R2 ;  /* 0x00000654ff027816 */ /* 0x000fe40000000002 */
[C---:B------:R-:W-:Y:S01]  /*2b40*/  ISETP.NE.AND P1, PT, R11.reuse, 0x2, PT ;  /* 0x000000020b00780c */ /* 0x040fe20003f25270 */
[----:B------:R-:W-:Y:S01]  /*2b50*/  @!PT LDS RZ, [RZ] ;  /* 0x00000000fffff984 */ /* 0x000fe20000000800 */
[----:B------:R-:W-:Y:S01]  /*2b60*/  @!PT LDS RZ, [RZ] ;  /* 0x00000000fffff984 */ /* 0x000fe20000000800 */
[----:B------:R-:W-:Y:S01]  /*2b70*/  @!PT LDS RZ, [RZ] ;  /* 0x00000000fffff984 */ /* 0x000fe20000000800 */
[----:B------:R-:W-:Y:S01]  /*2b80*/  @!PT LDS RZ, [RZ] ;  /* 0x00000000fffff984 */ /* 0x000fe20000000800 */
[----:B------:R2:W-:Y:S06]  /*2b90*/  MEMBAR.ALL.CTA ;  /* 0x0000000000007992 */ /* 0x0005ec0000008000 */
[----:B--2---:R-:W2:Y:S01]  /*2ba0*/  FENCE.VIEW.ASYNC.S ;  /* 0x00000000000073c6 */ /* 0x004ea20000000000 */
[----:B------:R-:W-:Y:S01]  /*2bb0*/  SEL R11, R11, RZ, P1 ;  /* 0x000000ff0b0b7207 */ /* 0x000fe20000800000 */
[----:B--2---:R2:W-:Y:S01]  /*2bc0*/  SYNCS.ARRIVE.TRANS64.RED.A1T0 RZ, [R2+URZ], RZ ;  /* 0x000000ff02ff79a7 */ /* 0x0045e200081004ff */
[----:B-1----:R-:W-:-:S02]  /*2bd0*/  LOP3.LUT P3, RZ, R6, 0x1, RZ, 0xc0, !PT ;  /* 0x0000000106ff7812 */ /* 0x002fc4000786c0ff */
[----:B------:R-:W-:-:S04]  /*2be0*/  SEL R5, RZ, 0x1, P1 ;  /* 0x00000001ff057807 */ /* 0x000fc80000800000 */
[----:B------:R-:W-:Y:S02]  /*2bf0*/  LOP3.LUT R10, R10, R5, RZ, 0x3c, !PT ;  /* 0x000000050a0a7212 */ /* 0x000fe400078e3cff */
[----:B--2---:R-:W-:-:S04]  /*2c00*/  SEL R2, RZ, 0x1, P0 ;  /* 0x00000001ff027807 */ /* 0x004fc80000000000 */
[----:B------:R-:W-:Y:S01]  /*2c10*/  LOP3.LUT R9, R9, R2, RZ, 0x3c, !PT ;  /* 0x0000000209097212 */ /* 0x000fe200078e3cff */
[----:B------:R-:W-:Y:S06]  /*2c20*/  @P3 BRA `(.L_x_50) ;  /* 0xfffffffc002c3947 */ /* 0x000fec000383ffff */
[----:B------:R-:W-:Y:S01]  /*2c30*/  ULEA UR4, UR5, UR6, 0x3 ;  /* 0x0000000605047291 */ /* 0x000fe2000f8e18ff */
[----:B------:R-:W-:-:S08]  /*2c40*/  SHF.L.U32 R3, R12, 0x1f, RZ ;  /* 0x0000001f0c037819 */ /* 0x000fd000000006ff */
[----:B------:R-:W1:Y:S02]  /*2c50*/  SYNCS.PHASECHK.TRANS64 P0, [UR4+0x70], R3 ;  /* 0x00007003ff0075a7 */ /* 0x000e640008001004 */
[----:B-1----:R-:W-:Y:S05]  /*2c60*/  @P0 BRA `(.L_x_51) ;  /* 0x0000000000080947 */ /* 0x002fea0003800000 */
[----:B------:R-:W1:Y:S02]  /*2c70*/  SYNCS.PHASECHK.TRANS64.TRYWAIT P0, [UR4+0x70], R3 ;  /* 0x00007003ff0075a7 */ /* 0x000e640008001104 */
[----:B-1----:R-:W-:Y:S05]  /*2c80*/  @!P0 BRA `(.L_x_52) ;  /* 0x0000004c004c8947 */ /* 0x002fea0003800000 */
.L_x_51:
[----:B------:R-:W-:-:S04]  /*2c90*/  UIADD3 UR7, UPT, UPT, UR5, 0x1, URZ ;  /* 0x0000000105077890 */ /* 0x000fc8000fffe0ff */
[----:B------:R-:W-:-:S04]  /*2ca0*/  UISETP.NE.AND UP0, UPT, UR7, 0x2, UPT ;  /* 0x000000020700788c */ /* 0x000fc8000bf05270 */
[----:B------:R-:W-:Y:S02]  /*2cb0*/  USEL UR8, URZ, 0x1, UP0 ;  /* 0x00000001ff087887 */ /* 0x000fe40008000000 */
[----:B------:R-:W-:-:S04]  /*2cc0*/  USEL UR7, UR7, URZ, UP0 ;  /* 0x000000ff07077287 */ /* 0x000fc80008000000 */
[----:B------:R-:W-:Y:S01]  /*2cd0*/  ULEA UR7, UR7, UR6, 0x3 ;  /* 0x0000000607077291 */ /* 0x000fe2000f8e18ff */
[----:B-1----:R-:W-:-:S04]  /*2ce0*/  LOP3.LUT R3, R12, UR8, RZ, 0x3c, !PT ;  /* 0x000000080c037c12 */ /* 0x002fc8000f8e3cff */
[----:B------:R-:W-:-:S04]  /*2cf0*/  SHF.L.U32 R0, R3, 0x1f, RZ ;  /* 0x0000001f03007819 */ /* 0x000fc800000006ff */
[----:B------:R-:W1:Y:S02]  /*2d00*/  SYNCS.PHASECHK.TRANS64 P0, [UR7+0x70], R0 ;  /* 0x00007000ff0075a7 */ /* 0x000e640008001007 */
[----:B-1----:R-:W-:Y:S05]  /*2d10*/  @P0 EXIT ;  /* 0x000000000000094d */ /* 0x002fea0003800000 */
[----:B------:R-:W-:Y:S02]  /*2d20*/  SHF.L.U32 R3, R3, 0x1f, RZ ;  /* 0x0000001f03037819 */ /* 0x000fe400000006ff */
[----:B------:R-:W-:-:S07]  /*2d30*/  MOV R0, UR7 ;  /* 0x0000000700007c02 */ /* 0x000fce0008000f00 */
.L_x_53:
[----:B-1----:R1:W2:Y:S02]  /*2d40*/  SYNCS.PHASECHK.TRANS64.TRYWAIT P0, [R0+URZ+0x70], R3 ;  /* 0x00007003000075a7 */ /* 0x0022a400080011ff */
[----:B--2---:R-:W-:Y:S05]  /*2d50*/  @!P0 NANOSLEEP.SYNCS 0x989680 ;  /* 0x009896800000895d */ /* 0x004fea0003900000 */
[----:B------:R-:W2:Y:S02]  /*2d60*/  @!P0 SYNCS.PHASECHK.TRANS64 P0, [R0+URZ+0x70], R3 ;  /* 0x00007003000085a7 */ /* 0x000ea400080010ff */
[----:B--2---:R-:W-:Y:S05]  /*2d70*/  @P0 EXIT ;  /* 0x000000000000094d */ /* 0x004fea0003800000 */
[----:B------:R-:W-:Y:S05]  /*2d80*/  BRA `(.L_x_53) ;  /* 0xfffffffc00ec7947 */ /* 0x000fea000383ffff */
.L_x_46:
[----:B------:R-:W-:Y:S05]  /*2d90*/  BRA.U UP4, `(.L_x_54) ;  /* 0x0000000d04a07547 */ /* 0x000fea000b800000 */
[----:B------:R-:W1:Y:S01]  /*2da0*/  S2UR UR7, SR_CgaCtaId ;  /* 0x00000000000779c3 */ /* 0x000e620000008800 */
[----:B------:R-:W-:Y:S01]  /*2db0*/  UMOV UR4, 0x40 ;  /* 0x0000004000047882 */ /* 0x000fe20000000000 */
[----:B------:R-:W-:Y:S01]  /*2dc0*/  NOP ;  /* 0x0000000000007918 */ /* 0x000fe20000000000 */
[----:B------:R-:W-:Y:S01]  /*2dd0*/  UMOV UR6, 0x400 ;  /* 0x0000040000067882 */ /* 0x000fe20000000000 */
[----:B-1----:R-:W-:Y:S02]  /*2de0*/  ULEA UR5, UR7, UR4, 0x18 ;  /* 0x0000000407057291 */ /* 0x002fe4000f8ec0ff */
[----:B------:R-:W-:-:S07]  /*2df0*/  ULEA UR6, UR7, UR6, 0x18 ;  /* 0x0000000607067291 */ /* 0x000fce000f8ec0ff */
[----:B------:R-:W1:Y:S02]  /*2e00*/  LDS.U8 R0, [UR5+0x1c] ;  /* 0x00001c05ff007984 */ /* 0x000e640008000000 */
[----:B-1----:R-:W-:-:S13]  /*2e10*/  ISETP.NE.AND P0, PT, R0, RZ, PT ;  /* 0x000000ff0000720c */ /* 0x002fda0003f05270 */
[----:B------:R-:W-:Y:S05]  /*2e20*/  @P0 BRA `(.L_x_55) ;  /* 0x0000000000580947 */ /* 0x000fea0003800000 */
[----:B------:R-:W-:-:S13]  /*2e30*/  ELECT P0, URZ, PT ;  /* 0x0000000000ff782f */ /* 0x000fda0003800000 */
[----:B------:R-:W-:Y:S05]  /*2e40*/  @!P0 BRA `(.L_x_56) ;  /* 0x0000000000608947 */ /* 0x000fea0003800000 */
[----:B------:R-:W-:Y:S01]  /*2e50*/  UMOV UR4, 0x10 ;  /* 0x0000001000047882 */ /* 0x000fe20000000000 */
[----:B------:R-:W-:Y:S01]  /*2e60*/  HFMA2 R0, -RZ, RZ, 0, 5.9604644775390625e-08 ;  /* 0x00000001ff007431 */ /* 0x000fe200000001ff */
[----:B------:R-:W-:-:S03]  /*2e70*/  MOV R3, 0xffff ;  /* 0x0000ffff00037802 */ /* 0x000fc60000000f00 */
[----:B------:R-:W-:Y:S04]  /*2e80*/  DEPBAR.LE SB1, 0x36 ;  /* 0x00009d800000791a */ /* 0x000fe80000000000 */
[----:B------:R-:W1:Y:S02]  /*2e90*/  UTCATOMSWS.FIND_AND_SET.ALIGN UP0, UR4, UR4 ;  /* 0x00000004000475e3 */ /* 0x000e640008000800 */
[----:B-1----:R-:W-:Y:S01]  /*2ea0*/  MOV R4, UR4 ;  /* 0x0000000400047c02 */ /* 0x002fe20008000f00 */
[----:B------:R-:W-:Y:S06]  /*2eb0*/  BRA.U UP0, `(.L_x_57) ;  /* 0x0000000100187547 */ /* 0x000fec000b800000 */
.L_x_58:
[----:B------:R-:W-:Y:S05]  /*2ec0*/  NANOSLEEP 0x64 ;  /* 0x000000640000795d */ /* 0x000fea0003800000 */
[----:B------:R-:W-:-:S05]  /*2ed0*/  UMOV UR4, 0x10 ;  /* 0x0000001000047882 */ /* 0x000fca0000000000 */
[----:B------:R-:W-:Y:S04]  /*2ee0*/  DEPBAR.LE SB1, 0x36 ;  /* 0x00009d800000791a */ /* 0x000fe80000000000 */
[----:B------:R-:W1:Y:S02]  /*2ef0*/  UTCATOMSWS.FIND_AND_SET.ALIGN UP0, UR4, UR4 ;  /* 0x00000004000475e3 */ /* 0x000e640008000800 */
[----:B-1----:R-:W-:Y:S01]  /*2f00*/  MOV R4, UR4 ;  /* 0x0000000400047c02 */ /* 0x002fe20008000f00 */
[----:B------:R-:W-:Y:S05]  /*2f10*/  BRA.U !UP0, `(.L_x_58) ;  /* 0xfffffffd08e87547 */ /* 0x000fea000b83ffff */
.L_x_57:
[-C--:B------:R-:W-:Y:S02]  /*2f20*/  SHF.L.U32 R3, R3, R4.reuse, RZ ;  /* 0x0000000403037219 */ /* 0x080fe400000006ff */
[----:B------:R-:W-:Y:S01]  /*2f30*/  SHF.L.U32 R0, R0, R4, RZ ;  /* 0x0000000400007219 */ /* 0x000fe200000006ff */
[----:B------:R-:W-:Y:S02]  /*2f40*/  IMAD.SHL.U32 R4, R4, 0x20, RZ ;  /* 0x0000002004047824 */ /* 0x000fe400078e00ff */
[----:B------:R1:W-:Y:S04]  /*2f50*/  ATOMS.OR RZ, [UR5+0x14], R3 ;  /* 0x00001403ffff798c */ /* 0x0003e8000b000005 */
[----:B------:R1:W-:Y:S04]  /*2f60*/  ATOMS.OR RZ, [UR5+0x18], R0 ;  /* 0x00001800ffff798c */ /* 0x0003e8000b000005 */
[----:B------:R1:W-:Y:S01]  /*2f70*/  STS [UR6+0x110], R4 ;  /* 0x00011004ff007988 */ /* 0x0003e20008000806 */
[----:B------:R-:W-:Y:S05]  /*2f80*/  BRA `(.L_x_56) ;  /* 0x0000000000107947 */ /* 0x000fea0003800000 */
.L_x_55:
[----:B------:R-:W-:Y:S02]  /*2f90*/  MOV R0, 0xffffffff ;  /* 0xffffffff00007802 */ /* 0x000fe40000000f00 */
[----:B------:R-:W-:-:S03]  /*2fa0*/  MOV R4, 0x2fd0 ;  /* 0x00002fd000047802 */ /* 0x000fc60000000f00 */
[----:B------:R1:W-:Y:S04]  /*2fb0*/  STS [UR6+0x110], R0 ;  /* 0x00011000ff007988 */ /* 0x0003e80008000806 */
[----:B-1---5:R-:W-:Y:S05]  /*2fc0*/  CALL.REL.NOINC `($__internal_1_$__cuda_sm10x_tcgen05_guardrail_trap_phase_invalid_during_alloc) ;  /* 0x0000005000087944 */ /* 0x022fea0003c00000 */
.L_x_56:
[----:B------:R-:W-:Y:S05]  /*2fd0*/  WARPSYNC.ALL ;  /* 0x0000000000007948 */ /* 0x000fea0003800000 */
[----:B------:R-:W2:Y:S01]  /*2fe0*/  S2UR UR4, SR_CgaCtaId ;  /* 0x00000000000479c3 */ /* 0x000ea20000008800 */
[----:B------:R-:W-:Y:S01]  /*2ff0*/  UMOV UR17, 0x400 ;  /* 0x0000040000117882 */ /* 0x000fe20000000000 */
[----:B------:R-:W-:-:S06]  /*3000*/  NOP ;  /* 0x0000000000007918 */ /* 0x000fcc0000000000 */
[----:B------:R-:W-:Y:S06]  /*3010*/  BAR.ARV 0x6, 0xa0 ;  /* 0x0182800000007b1d */ /* 0x000fec0000002000 */
[----:B------:R-:W3:Y:S01]  /*3020*/  LDCU UR5, c[0x0][0x38c] ;  /* 0x00007180ff0577ac */ /* 0x000ee20008000800 */
[----:B------:R-:W-:Y:S01]  /*3030*/  LOP3.LUT R2, R2, 0xffff, RZ, 0xc0, !PT ;  /* 0x0000ffff02027812 */ /* 0x000fe200078ec0ff */
[----:B------:R-:W-:Y:S01]  /*3040*/  IMAD.MOV.U32 R11, RZ, RZ, 0x1 ;  /* 0x00000001ff0b7424 */ /* 0x000fe200078e00ff */
[----:B------:R-:W-:Y:S01]  /*3050*/  CS2R R8, SRZ ;  /* 0x0000000000087805 */ /* 0x000fe2000001ff00 */
[----:B------:R-:W4:Y:S01]  /*3060*/  LDCU UR8, c[0x0][0x38c] ;  /* 0x00007180ff0877ac */ /* 0x000f220008000800 */
[----:B------:R-:W-:Y:S01]  /*3070*/  R2UR UR19, R2 ;  /* 0x00000000021372ca */ /* 0x000fe200000e0000 */
[----:B------:R-:W-:Y:S01]  /*3080*/  IMAD.MOV.U32 R10, RZ, RZ, RZ ;  /* 0x000000ffff0a7224 */ /* 0x000fe200078e00ff */
[----:B------:R-:W-:Y:S01]  /*3090*/  UMOV UR22, URZ ;  /* 0x000000ff00167c82 */ /* 0x000fe20008000000 */
[----:B------:R-:W-:Y:S01]  /*30a0*/  UMOV UR14, URZ ;  /* 0x000000ff000e7c82 */ /* 0x000fe20008000000 */
[----:B--2---:R-:W-:Y:S01]  /*30b0*/  ULEA UR17, UR4, UR17, 0x18 ;  /* 0x0000001104117291 */ /* 0x004fe2000f8ec0ff */
[----:B------:R-:W-:Y:S01]  /*30c0*/  UMOV UR26, 0x0 ;  /* 0x00000000001a7882 */ /* 0x000fe20000000000 */
[----:B------:R-:W-:-:S02]  /*30d0*/  UMOV UR27, 0x4200490 ;  /* 0x04200490001b7882 */ /* 0x000fc40000000000 */
[----:B------:R-:W-:Y:S02]  /*30e0*/  UIADD3 UR6, UPT, UPT, UR17, 0x4400, URZ ;  /* 0x0000440011067890 */ /* 0x000fe4000fffe0ff */
[----:B------:R-:W-:Y:S02]  /*30f0*/  UIADD3 UR7, UPT, UPT, UR17, 0x7400, URZ ;  /* 0x0000740011077890 */ /* 0x000fe4000fffe0ff */
[----:B---3--:R-:W-:Y:S01]  /*3100*/  UIADD3 UR5, UPT, UPT, UR5, 0x3f, URZ ;  /* 0x0000003f05057890 */ /* 0x008fe2000fffe0ff */
[----:B-1----:R-:W1:Y:S01]  /*3110*/  LDS R0, [UR17+0x110] ;  /* 0x00011011ff007984 */ /* 0x002e620008000800 */
[----:B------:R-:W-:Y:S02]  /*3120*/  USHF.R.U32.HI UR6, URZ, 0x4, UR6 ;  /* 0x00000004ff067899 */ /* 0x000fe40008011606 */
[----:B------:R-:W-:Y:S02]  /*3130*/  USHF.R.S32.HI UR4, URZ, 0x1f, UR5 ;  /* 0x0000001fff047899 */ /* 0x000fe40008011405 */
[----:B------:R-:W-:-:S02]  /*3140*/  ULOP3.LUT UR6, UR6, 0x3fff, URZ, 0xc0, !UPT ;  /* 0x00003fff06067892 */ /* 0x000fc4000f8ec0ff */
[----:B------:R-:W-:Y:S02]  /*3150*/  ULEA.HI UR4, UR4, UR5, URZ, 0x6 ;  /* 0x0000000504047291 */ /* 0x000fe4000f8f30ff */
[----:B------:R-:W-:Y:S02]  /*3160*/  USHF.R.U32.HI UR5, URZ, 0x4, UR7 ;  /* 0x00000004ff057899 */ /* 0x000fe40008011607 */
[----:B------:R-:W-:Y:S02]  /*3170*/  USHF.R.S32.HI UR28, URZ, 0x6, UR4 ;  /* 0x00000006ff1c7899 */ /* 0x000fe40008011404 */
[----:B------:R-:W-:Y:S02]  /*3180*/  ULOP3.LUT UR5, UR5, 0x3fff, URZ, 0xc0, !UPT ;  /* 0x00003fff05057892 */ /* 0x000fe4000f8ec0ff */
[----:B------:R-:W-:Y:S02]  /*3190*/  UISETP.LT.AND UP0, UPT, UR28, 0x1, UPT ;  /* 0x000000011c00788c */ /* 0x000fe4000bf01270 */
[----:B------:R-:W-:-:S02]  /*31a0*/  ULOP3.LUT UR20, UR6, 0x10000, URZ, 0xfc, !UPT ;  /* 0x0001000006147892 */ /* 0x000fc4000f8efcff */
[----:B------:R-:W-:Y:S02]  /*31b0*/  USEL UR29, UR28, 0x1, !UP0 ;  /* 0x000000011c1d7887 */ /* 0x000fe4000c000000 */
[----:B------:R-:W-:Y:S02]  /*31c0*/  ULOP3.LUT UR21, UR5, 0x10000, URZ, 0xfc, !UPT ;  /* 0x0001000005157892 */ /* 0x000fe4000f8efcff */
[----:B------:R-:W-:Y:S02]  /*31d0*/  UIADD3 UR29, UPT, UPT, -UR29, URZ, URZ ;  /* 0x000000ff1d1d7290 */ /* 0x000fe4000fffe1ff */
[----:B----4-:R-:W-:Y:S01]  /*31e0*/  UISETP.GE.AND UP4, UPT, UR8, 0x1, UPT ;  /* 0x000000010800788c */ /* 0x010fe2000bf86270 */
[----:B------:R-:W-:Y:S01]  /*31f0*/  UMOV UR24, 0x0 ;  /* 0x0000000000187882 */ /* 0x000fe20000000000 */
[----:B------:R-:W-:Y:S01]  /*3200*/  UMOV UR25, 0x4200490 ;  /* 0x0420049000197882 */ /* 0x000fe20000000000 */
[----:B-1----:R-:W-:-:S15]  /*3210*/  R2UR UR30, R0 ;  /* 0x00000000001e72ca */ /* 0x002fde00000e0000 */
.L_x_65:
[----:B------:R-:W-:Y:S02]  /*3220*/  LEA R0, R10, UR17, 0x3 ;  /* 0x000000110a007c11 */ /* 0x000fe4000f8e18ff */
[----:B------:R-:W-:Y:S02]  /*3230*/  SHF.L.U32 R5, R9, 0x1f, RZ ;  /* 0x0000001f09057819 */ /* 0x000fe400000006ff */
[----:B------:R-:W-:Y:S01]  /*3240*/  PLOP3.LUT P0, PT, PT, PT, UP4, 0x80, 0x8 ;  /* 0x000000000008781c */ /* 0x000fe20003f0f048 */
[----:B------:R-:W-:Y:S01]  /*3250*/  VIADD R3, R0, 0x70 ;  /* 0x0000007000037836 */ /* 0x000fe20000000000 */
[----:B-1----:R-:W1:Y:S02]  /*3260*/  SYNCS.PHASECHK.TRANS64.TRYWAIT P1, [R0+URZ+0x60], R5 ;  /* 0x00006005000075a7 */ /* 0x002e6400080211ff */
[----:B-1-3--:R-:W-:Y:S09]  /*3270*/  @!P1 BRA `(.L_x_59) ;  /* 0x0000004400e89947 */ /* 0x00aff20003800000 */
.L_x_124:
[----:B------:R-:W-:Y:S01]  /*3280*/  LEA R4, R10, UR17, 0x4 ;  /* 0x000000110a047c11 */ /* 0x000fe2000f8e20ff */
[----:B------:R-:W-:Y:S01]  /*3290*/  @UP4 ULEA UR4, UR14, UR17, 0x3 ;  /* 0x000000110e044291 */ /* 0x000fe2000f8e18ff */
[----:B------:R-:W-:Y:S01]  /*32a0*/  PLOP3.LUT P2, PT, PT, PT, PT, 0x80, 0x8 ;  /* 0x000000000008781c */ /* 0x000fe20003f4f070 */
[----:B------:R-:W-:Y:S01]  /*32b0*/  ULEA UR23, UR22, UR17, 0x3 ;  /* 0x0000001116177291 */ /* 0x000fe2000f8e18ff */
[----:B------:R-:W-:Y:S02]  /*32c0*/  PRMT R3, RZ, 0x654, R3 ;  /* 0x00000654ff037816 */ /* 0x000fe40000000003 */
[----:B-1----:R-:W1:Y:S01]  /*32d0*/  LDS.128 R4, [R4+0xf0] ;  /* 0x0000f00004047984 */ /* 0x002e620000000c00 */
[----:B------:R-:W-:Y:S02]  /*32e0*/  @P0 SHF.L.U32 R2, R8, 0x1f, RZ ;  /* 0x0000001f08020819 */ /* 0x000fe400000006ff */
[----:B------:R-:W-:Y:S01]  /*32f0*/  SHF.L.U32 R0, R11, 0x1f, RZ ;  /* 0x0000001f0b007819 */ /* 0x000fe200000006ff */
[----:B------:R-:W-:Y:S01]  /*3300*/  @!PT LDS RZ, [RZ] ;  /* 0x00000000fffff984 */ /* 0x000fe20000000800 */
[----:B------:R-:W-:Y:S01]  /*3310*/  @!PT LDS RZ, [RZ] ;  /* 0x00000000fffff984 */ /* 0x000fe20000000800 */
[----:B------:R-:W-:Y:S01]  /*3320*/  @!PT LDS RZ, [RZ] ;  /* 0x00000000fffff984 */ /* 0x000fe20000000800 */
[----:B------:R-:W-:Y:S01]  /*3330*/  @!PT LDS RZ, [RZ] ;  /* 0x00000000fffff984 */ /* 0x000fe20000000800 */
[----:B------:R2:W-:Y:S06]  /*3340*/  MEMBAR.ALL.CTA ;  /* 0x0000000000007992 */ /* 0x0005ec0000008000 */
[----:B--2---:R-:W2:Y:S02]  /*3350*/  FENCE.VIEW.ASYNC.S ;  /* 0x00000000000073c6 */ /* 0x004ea40000000000 */
[----:B--2---:R2:W-:Y:S01]  /*3360*/  SYNCS.ARRIVE.TRANS64.RED.A1T0 RZ, [R3+URZ], RZ ;  /* 0x000000ff03ff79a7 */ /* 0x0045e200081004ff */
[----:B------:R2:W3:Y:S01]  /*3370*/  @P0 SYNCS.PHASECHK.TRANS64.TRYWAIT P2, [UR4], R2 ;  /* 0x00000002ff0005a7 */ /* 0x0004e20008041104 */
[----:B------:R-:W-:Y:S01]  /*3380*/  ULEA.HI UR4, UR22, UR22, URZ, 0x1 ;  /* 0x0000001616047291 */ /* 0x000fe2000f8f08ff */
[----:B-1----:R-:W-:-:S03]  /*3390*/  LOP3.LUT P1, RZ, R6, 0x1, RZ, 0xc0, !PT ;  /* 0x0000000106ff7812 */ /* 0x002fc6000782c0ff */
[----:B------:R-:W-:Y:S02]  /*33a0*/  USHF.L.U32 UR18, UR4, 0x6, URZ ;  /* 0x0000000604127899 */ /* 0x000fe400080006ff */
[----:B------:R-:W-:Y:S02]  /*33b0*/  ULOP3.LUT UR4, UR4, 0xffe, URZ, 0xc0, !UPT ;  /* 0x00000ffe04047892 */ /* 0x000fe4000f8ec0ff */
[----:B------:R-:W-:Y:S02]  /*33c0*/  ULOP3.LUT UR18, UR18, 0xffffff80, URZ, 0xc0, !UPT ;  /* 0xffffff8012127892 */ /* 0x000fe4000f8ec0ff */
[----:B------:R-:W-:Y:S02]  /*33d0*/  UIADD3 UR4, UPT, UPT, -UR4, UR22, URZ ;  /* 0x0000001604047290 */ /* 0x000fe4000fffe1ff */
[----:B------:R-:W-:Y:S01]  /*33e0*/  UIADD3 UR18, UPT, UPT, UR30, UR18, URZ ;  /* 0x000000121e127290 */ /* 0x000fe2000fffe0ff */
[----:B------:R-:W1:Y:S03]  /*33f0*/  SYNCS.PHASECHK.TRANS64.TRYWAIT P0, [UR23+0xa0], R0 ;  /* 0x0000a000ff0075a7 */ /* 0x000e660008001117 */
[----:B------:R-:W-:Y:S01]  /*3400*/  ULEA UR18, UR4, UR18, 0x14 ;  /* 0x0000001204127291 */ /* 0x000fe2000f8ea0ff */
[----:B-123--:R-:W-:Y:S11]  /*3410*/  @!P0 BRA `(.L_x_60) ;  /* 0x0000004400948947 */ /* 0x00eff60003800000 */
.L_x_126:
[----:B------:R-:W-:Y:S01]  /*3420*/  IADD3 R10, PT, PT, R10, 0x1, RZ ;  /* 0x000000010a0a7810 */ /* 0x000fe20007ffe0ff */
[----:B------:R-:W-:Y:S06]  /*3430*/  BRA.U !UP4, `(.L_x_61) ;  /* 0x000000010c987547 */ /* 0x000fec000b800000 */
[----:B------:R-:W-:Y:S01]  /*3440*/  UPLOP3.LUT UP2, UPT, UPT, UPT, UPT, 0x40, 0x4 ;  /* 0x000000000004789c */ /* 0x000fe20003f4e870 */
[----:B------:R-:W-:Y:S01]  /*3450*/  UMOV UR16, UR29 ;  /* 0x0000001d00107c82 */ /* 0x000fe20008000000 */
[----:B------:R-:W-:Y:S01]  /*3460*/  UMOV UR15, UR28 ;  /* 0x0000001c000f7c82 */ /* 0x000fe20008000000 */
[----:B------:R-:W-:-:S08]  /*3470*/  UMOV UR6, UR14 ;  /* 0x0000000e00067c82 */ /* 0x000fd00008000000 */
.L_x_64:
[----:B------:R-:W-:Y:S02]  /*3480*/  UIADD3 UR16, UPT, UPT, UR16, 0x1, URZ ;  /* 0x0000000110107890 */ /* 0x000fe4000fffe0ff */
[----:B--2---:R-:W-:Y:S02]  /*3490*/  ULEA UR5, UR6, UR17, 0x3 ;  /* 0x0000001106057291 */ /* 0x004fe4000f8e18ff */
[----:B------:R-:W-:Y:S01]  /*34a0*/  UISETP.NE.AND UP3, UPT, UR16, URZ, UPT ;  /* 0x000000ff1000728c */ /* 0x000fe2000bf65270 */
[----:B---3--:R-:W-:Y:S10]  /*34b0*/  @P2 BRA `(.L_x_62) ;  /* 0x00000000000c2947 */ /* 0x008ff40003800000 */
[----:B-1----:R-:W-:Y:S04]  /*34c0*/  SHF.L.U32 R3, R8, 0x1f, RZ ;  /* 0x0000001f08037819 */ /* 0x002fe800000006ff */
[----:B------:R-:W1:Y:S02]  /*34d0*/  SYNCS.PHASECHK.TRANS64.TRYWAIT P0, [UR5], R3 ;  /* 0x00000003ff0075a7 */ /* 0x000e640008001105 */
[----:B-1----:R-:W-:Y:S05]  /*34e0*/  @!P0 BRA `(.L_x_63) ;  /* 0x0000004400788947 */ /* 0x002fea0003800000 */
.L_x_62:
[----:B------:R-:W-:Y:S01]  /*34f0*/  UISETP.NE.AND UP0, UPT, UR15, 0x1, UPT ;  /* 0x000000010f00788c */ /* 0x000fe2000bf05270 */
[----:B------:R-:W-:Y:S01]  /*3500*/  PLOP3.LUT P2, PT, PT, PT, PT, 0x80, 0x8 ;  /* 0x000000000008781c */ /* 0x000fe20003f4f070 */
[----:B------:R-:W-:Y:S02]  /*3510*/  UIADD3 UR4, UPT, UPT, UR6, 0x1, URZ ;  /* 0x0000000106047890 */ /* 0x000fe4000fffe0ff */
[----:B------:R-:W-:Y:S02]  /*3520*/  ULEA UR12, UR6, UR21, 0x9 ;  /* 0x00000015060c7291 */ /* 0x000fe4000f8e48ff */
[----:B------:R-:W-:Y:S01]  /*3530*/  UISETP.NE.AND UP1, UPT, UR4, 0x3, UPT ;  /* 0x000000030400788c */ /* 0x000fe2000bf25270 */
[----:B------:R-:W-:Y:S01]  /*3540*/  PLOP3.LUT P0, PT, PT, PT, UP0, 0x80, 0x8 ;  /* 0x000000000008781c */ /* 0x000fe20003f0f008 */
[----:B------:R-:W-:Y:S02]  /*3550*/  UIADD3 UR10, UPT, UPT, UR12, 0x2, URZ ;  /* 0x000000020c0a7890 */ /* 0x000fe4000fffe0ff */
[----:B------:R-:W-:Y:S02]  /*3560*/  USEL UR7, URZ, 0x1, UP1 ;  /* 0x00000001ff077887 */ /* 0x000fe40008800000 */
[----:B------:R-:W-:Y:S02]  /*3570*/  USEL UR14, UR4, URZ, UP1 ;  /* 0x000000ff040e7287 */ /* 0x000fe40008800000 */
[----:B------:R-:W-:Y:S02]  /*3580*/  UIADD3 UR15, UPT, UPT, UR15, -0x1, URZ ;  /* 0xffffffff0f0f7890 */ /* 0x000fe4000fffe0ff */
[----:B------:R-:W-:Y:S01]  /*3590*/  @UP0 ULEA UR4, UR14, UR17, 0x3 ;  /* 0x000000110e040291 */ /* 0x000fe2000f8e18ff */
[----:B------:R-:W-:Y:S01]  /*35a0*/  LOP3.LUT R8, R8, UR7, RZ, 0x3c, !PT ;  /* 0x0000000708087c12 */ /* 0x000fe2000f8e3cff */
[----:B------:R-:W-:Y:S01]  /*35b0*/  UIADD3 UR7, UPT, UPT, UR5, 0x18, URZ ;  /* 0x0000001805077890 */ /* 0x000fe2000fffe0ff */
[----:B------:R-:W-:Y:S02]  /*35c0*/  UMOV UR13, 0x80004020 ;  /* 0x80004020000d7882 */ /* 0x000fe40000000000 */
[----:B-1----:R-:W-:Y:S01]  /*35d0*/  @P0 SHF.L.U32 R0, R8, 0x1f, RZ ;  /* 0x0000001f08000819 */ /* 0x002fe200000006ff */
[----:B------:R-:W-:Y:S01]  /*35e0*/  UMOV UR5, 0x80004020 ;  /* 0x8000402000057882 */ /* 0x000fe20000000000 */
[----:B------:R-:W-:Y:S01]  /*35f0*/  UMOV UR11, 0x80004020 ;  /* 0x80004020000b7882 */ /* 0x000fe20000000000 */
[----:B------:R-:W-:Y:S01]  /*3600*/  UMOV UR9, 0x80004020 ;  /* 0x8000402000097882 */ /* 0x000fe20000000000 */
[----:B------:R2:W3:Y:S01]  /*3610*/  @P0 SYNCS.PHASECHK.TRANS64.TRYWAIT P2, [UR4], R0 ;  /* 0x00000000ff0005a7 */ /* 0x0004e20008041104 */
[----:B------:R-:W-:Y:S03]  /*3620*/  ULEA UR4, UR6, UR20, 0x8 ;  /* 0x0000001406047291 */ /* 0x000fe6000f8e40ff */
[----:B------:R-:W-:Y:S01]  /*3630*/  UMOV UR6, UR14 ;  /* 0x0000000e00067c82 */ /* 0x000fe20008000000 */
[----:B------:R-:W-:Y:S05]  /*3640*/  UIADD3 UR8, UPT, UPT, UR4, 0x2, URZ ;  /* 0x0000000204087890 */ /* 0x000fea000fffe0ff */
[----:B------:R2:W-:Y:S01]  /*3650*/  UTCQMMA gdesc[UR4], gdesc[UR12], tmem[UR18], tmem[UR26], idesc[UR27], UP2 ;  /* 0x00ff1a0c040075ea */ /* 0x0005e20009000312 */
[----:B------:R-:W-:Y:S03]  /*3660*/  UPLOP3.LUT UP2, UPT, UPT, UPT, UPT, 0x80, 0x8 ;  /* 0x000000000008789c */ /* 0x000fe60003f4f070 */
[----:B------:R2:W-:Y:S01]  /*3670*/  UTCQMMA gdesc[UR8], gdesc[UR10], tmem[UR18], tmem[UR24], idesc[UR25], UPT ;  /* 0x00ff180a080075ea */ /* 0x0005e2000b800312 */
[----:B------:R2:W-:Y:S01]  /*3680*/  UTCBAR.MULTICAST [UR7], URZ, UR19 ;  /* 0x000000ff070073e9 */ /* 0x0005e20008000813 */
[----:B------:R-:W-:Y:S06]  /*3690*/  BRA.U UP3, `(.L_x_64) ;  /* 0xfffffffd03787547 */ /* 0x000fec000b83ffff */
.L_x_61:
[----:B--2---:R-:W-:Y:S01]  /*36a0*/  UIADD3 UR4, UPT, UPT, UR22, 0x1, URZ ;  /* 0x0000000116047890 */ /* 0x004fe2000fffe0ff */
[C---:B------:R-:W-:Y:S01]  /*36b0*/  ISETP.NE.AND P0, PT, R10.reuse, 0x2, PT ;  /* 0x000000020a00780c */ /* 0x040fe20003f05270 */
[----:B------:R-:W-:Y:S02]  /*36c0*/  UIADD3 UR5, UPT, UPT, UR23, 0x80, URZ ;  /* 0x0000008017057890 */ /* 0x000fe4000fffe0ff */
[----:B------:R-:W-:Y:S01]  /*36d0*/  UISETP.NE.AND UP0, UPT, UR4, 0x4, UPT ;  /* 0x000000040400788c */ /* 0x000fe2000bf05270 */
[----:B-1----:R-:W-:Y:S02]  /*36e0*/  SEL R0, RZ, 0x1, P0 ;  /* 0x00000001ff007807 */ /* 0x002fe40000000000 */
[----:B------:R-:W-:Y:S01]  /*36f0*/  SEL R10, R10, RZ, P0 ;  /* 0x000000ff0a0a7207 */ /* 0x000fe20000000000 */
[----:B------:R-:W-:Y:S01]  /*3700*/  USEL UR6, URZ, 0x1, UP0 ;  /* 0x00000001ff067887 */ /* 0x000fe20008000000 */
[----:B------:R-:W-:Y:S01]  /*3710*/  LOP3.LUT R9, R9, R0, RZ, 0x3c, !PT ;  /* 0x0000000009097212 */ /* 0x000fe200078e3cff */
[----:B------:R-:W-:Y:S01]  /*3720*/  USEL UR22, UR4, URZ, UP0 ;  /* 0x000000ff04167287 */ /* 0x000fe20008000000 */
[----:B------:R1:W-:Y:S03]  /*3730*/  UTCBAR [UR5], URZ ;  /* 0x000000ff050073e9 */ /* 0x0003e600080000ff */
[----:B------:R-:W-:Y:S01]  /*3740*/  LOP3.LUT R11, R11, UR6, RZ, 0x3c, !PT ;  /* 0x000000060b0b7c12 */ /* 0x000fe2000f8e3cff */
[----:B------:R-:W-:Y:S07]  /*3750*/  @P1 BRA `(.L_x_65) ;  /* 0xfffffff800b01947 */ /* 0x000fee000383ffff */
[----:B------:R-:W2:Y:S01]  /*3760*/  S2UR UR8, SR_CgaCtaId ;  /* 0x00000000000879c3 */ /* 0x000ea20000008800 */
[----:B------:R-:W-:Y:S01]  /*3770*/  ELECT P0, URZ, PT ;  /* 0x0000000000ff782f */ /* 0x000fe20003800000 */
[----:B------:R-:W-:Y:S01]  /*3780*/  IMAD.MOV.U32 R0, RZ, RZ, 0x1 ;  /* 0x00000001ff007424 */ /* 0x000fe200078e00ff */
[----:B------:R-:W-:Y:S01]  /*3790*/  UIADD3 UR17, UPT, UPT, UR17, 0xa0, URZ ;  /* 0x000000a011117890 */ /* 0x000fe2000fffe0ff */
[----:B------:R-:W-:Y:S01]  /*37a0*/  SHF.L.U32 R3, R11, 0x1f, RZ ;  /* 0x0000001f0b037819 */ /* 0x000fe200000006ff */
[----:B------:R-:W-:-:S03]  /*37b0*/  UMOV UR4, 0x40 ;  /* 0x0000004000047882 */ /* 0x000fc60000000000 */
[----:B------:R-:W-:Y:S01]  /*37c0*/  UVIRTCOUNT.DEALLOC.SMPOOL 0x80 ;  /* 0x000000800000784c */ /* 0x000fe20000000000 */
[----:B--2---:R-:W-:Y:S02]  /*37d0*/  ULEA UR8, UR8, UR4, 0x18 ;  /* 0x0000000408087291 */ /* 0x004fe4000f8ec0ff */
[----:B------:R-:W-:-:S07]  /*37e0*/  ULEA UR4, UR22, UR17, 0x3 ;  /* 0x0000001116047291 */ /* 0x000fce000f8e18ff */
[----:B------:R2:W-:Y:S02]  /*37f0*/  @P0 STS.U8 [UR8+0x1c], R0 ;  /* 0x00001c00ff000988 */ /* 0x0005e40008000008 */
[----:B------:R-:W4:Y:S02]  /*3800*/  SYNCS.PHASECHK.TRANS64.TRYWAIT P0, [UR4], R3 ;  /* 0x00000003ff0075a7 */ /* 0x000f240008001104 */
[----:B--2-4-:R-:W-:Y:S05]  /*3810*/  @!P0 BRA `(.L_x_66) ;  /* 0x0000004000c48947 */ /* 0x014fea0003800000 */
.L_x_129:
[----:B------:R-:W-:-:S04]  /*3820*/  UIADD3 UR4, UPT, UPT, UR22, 0x1, URZ ;  /* 0x0000000116047890 */ /* 0x000fc8000fffe0ff */
[----:B------:R-:W-:-:S04]  /*3830*/  UISETP.NE.AND UP0, UPT, UR4, 0x4, UPT ;  /* 0x000000040400788c */ /* 0x000fc8000bf05270 */
[----:B------:R-:W-:Y:S02]  /*3840*/  USEL UR6, URZ, 0x1, UP0 ;  /* 0x00000001ff067887 */ /* 0x000fe40008000000 */
[----:B------:R-:W-:-:S04]  /*3850*/  USEL UR4, UR4, URZ, UP0 ;  /* 0x000000ff04047287 */ /* 0x000fc80008000000 */
[----:B-1----:R-:W-:Y:S01]  /*3860*/  ULEA UR5, UR4, UR17, 0x3 ;  /* 0x0000001104057291 */ /* 0x002fe2000f8e18ff */
[----:B------:R-:W-:-:S04]  /*3870*/  LOP3.LUT R2, R11, UR6, RZ, 0x3c, !PT ;  /* 0x000000060b027c12 */ /* 0x000fc8000f8e3cff */
[----:B--2---:R-:W-:-:S04]  /*3880*/  SHF.L.U32 R3, R2, 0x1f, RZ ;  /* 0x0000001f02037819 */ /* 0x004fc800000006ff */
[----:B------:R-:W1:Y:S02]  /*3890*/  SYNCS.PHASECHK.TRANS64.TRYWAIT P0, [UR5], R3 ;  /* 0x00000003ff0075a7 */ /* 0x000e640008001105 */
[----:B-1----:R-:W-:Y:S05]  /*38a0*/  @!P0 BRA `(.L_x_67) ;  /* 0x0000004000b88947 */ /* 0x002fea0003800000 */
.L_x_131:
        /* <DEDUP_REMOVED lines=9> */
.L_x_133:
[----:B------:R-:W-:-:S04]  /*3940*/  UIADD3 UR4, UPT, UPT, UR4, 0x1, URZ ;  /* 0x0000000104047890 */ /* 0x000fc8000fffe0ff */
[----:B------:R-:W-:-:S04]  /*3950*/  UISETP.NE.AND UP0, UPT, UR4, 0x4, UPT ;  /* 0x000000040400788c */ /* 0x000fc8000bf05270 */
[----:B------:R-:W-:Y:S02]  /*3960*/  USEL UR5, URZ, 0x1, UP0 ;  /* 0x00000001ff057887 */ /* 0x000fe40008000000 */
[----:B------:R-:W-:-:S04]  /*3970*/  USEL UR4, UR4, URZ, UP0 ;  /* 0x000000ff04047287 */ /* 0x000fc80008000000 */
[----:B------:R-:W-:Y:S01]  /*3980*/  ULEA UR4, UR4, UR17, 0x3 ;  /* 0x0000001104047291 */ /* 0x000fe2000f8e18ff */
[----:B-1----:R-:W-:-:S04]  /*3990*/  LOP3.LUT R3, R2, UR5, RZ, 0x3c, !PT ;  /* 0x0000000502037c12 */ /* 0x002fc8000f8e3cff */
[----:B------:R-:W-:-:S04]  /*39a0*/  SHF.L.U32 R3, R3, 0x1f, RZ ;  /* 0x0000001f03037819 */ /* 0x000fc800000006ff */
[----:B------:R-:W1:Y:S02]  /*39b0*/  SYNCS.PHASECHK.TRANS64.TRYWAIT P0, [UR4], R3 ;  /* 0x00000003ff0075a7 */ /* 0x000e640008001104 */
[----:B-1----:R-:W-:Y:S05]  /*39c0*/  @!P0 BRA `(.L_x_69) ;  /* 0x0000004000a08947 */ /* 0x002fea0003800000 */
.L_x_135:
[----:B------:R-:W-:Y:S01]  /*39d0*/  NOP ;  /* 0x0000000000007918 */ /* 0x000fe20000000000 */
[----:B-1----:R-:W1:Y:S01]  /*39e0*/  LDS R0, [UR8+0x14] ;  /* 0x00001408ff007984 */ /* 0x002e620008000800 */
[----:B------:R-:W-:Y:S01]  /*39f0*/  ULOP3.LUT UR4, UR30, 0xffff, URZ, 0xc0, !UPT ;  /* 0x0000ffff1e047892 */ /* 0x000fe2000f8ec0ff */
[----:B------:R-:W-:Y:S01]  /*3a00*/  UMOV UR5, 0xffff ;  /* 0x0000ffff00057882 */ /* 0x000fe20000000000 */
[----:B------:R-:W-:Y:S02]  /*3a10*/  UMOV UR6, 0x1 ;  /* 0x0000000100067882 */ /* 0x000fe40000000000 */
[----:B------:R-:W-:-:S04]  /*3a20*/  USHF.R.U32.HI UR4, URZ, 0x5, UR4 ;  /* 0x00000005ff047899 */ /* 0x000fc80008011604 */
[----:B------:R-:W-:Y:S02]  /*3a30*/  USHF.L.U32 UR5, UR5, UR4, URZ ;  /* 0x0000000405057299 */ /* 0x000fe400080006ff */
[----:B------:R-:W-:-:S04]  /*3a40*/  USHF.L.U32 UR4, UR6, UR4, URZ ;  /* 0x0000000406047299 */ /* 0x000fc800080006ff */
[----:B-1----:R-:W-:-:S04]  /*3a50*/  LOP3.LUT R0, R0, UR5, RZ, 0xc0, !PT ;  /* 0x0000000500007c12 */ /* 0x002fc8000f8ec0ff */
[----:B------:R-:W-:-:S13]  /*3a60*/  ISETP.NE.AND P0, PT, R0, UR5, PT ;  /* 0x0000000500007c0c */ /* 0x000fda000bf05270 */
[----:B------:R-:W-:Y:S05]  /*3a70*/  @P0 BRA `(.L_x_70) ;  /* 0x0000000000580947 */ /* 0x000fea0003800000 */
[----:B------:R-:W1:Y:S02]  /*3a80*/  LDS R0, [UR8+0x18] ;  /* 0x00001808ff007984 */ /* 0x000e640008000800 */
[----:B-1----:R-:W-:-:S04]  /*3a90*/  LOP3.LUT R0, R0, UR4, RZ, 0xc0, !PT ;  /* 0x0000000400007c12 */ /* 0x002fc8000f8ec0ff */
[----:B------:R-:W-:-:S13]  /*3aa0*/  ISETP.NE.AND P0, PT, R0, UR4, PT ;  /* 0x0000000400007c0c */ /* 0x000fda000bf05270 */
[----:B------:R-:W-:Y:S05]  /*3ab0*/  @P0 BRA `(.L_x_71) ;  /* 0x00000000003c0947 */ /* 0x000fea0003800000 */
[----:B------:R-:W1:Y:S01]  /*3ac0*/  S2R R2, SR_LANEID ;  /* 0x0000000000027919 */ /* 0x000e620000000000 */
[----:B------:R-:W-:Y:S01]  /*3ad0*/  ULOP3.LUT UR5, URZ, UR5, URZ, 0x33, !UPT ;  /* 0x00000005ff057292 */ /* 0x000fe2000f8e33ff */
[----:B------:R-:W-:Y:S01]  /*3ae0*/  LOP3.LUT R4, RZ, UR4, RZ, 0x33, !PT ;  /* 0x00000004ff047c12 */ /* 0x000fe2000f8e33ff */
[----:B------:R-:W-:Y:S02]  /*3af0*/  VOTEU.ANY UR4, UPT, PT ;  /* 0x0000000000047886 */ /* 0x000fe400038e0100 */
[----:B------:R-:W-:Y:S01]  /*3b00*/  UFLO.U32 UR4, UR4 ;  /* 0x00000004000472bd */ /* 0x000fe200080e0000 */
[----:B------:R-:W2:Y:S01]  /*3b10*/  REDUX UR6, R4 ;  /* 0x00000000040673c4 */ /* 0x000ea20000000000 */
[----:B------:R-:W-:-:S06]  /*3b20*/  IMAD.U32 R0, RZ, RZ, UR5 ;  /* 0x00000005ff007e24 */ /* 0x000fcc000f8e00ff */
[----:B------:R4:W-:Y:S01]  /*3b30*/  UTCATOMSWS.AND URZ, UR5 ;  /* 0x0000000500ff79e3 */ /* 0x0009e20008000000 */
[----:B------:R-:W3:Y:S01]  /*3b40*/  REDUX UR7, R0 ;  /* 0x00000000000773c4 */ /* 0x000ee20000000000 */
[----:B-1----:R-:W-:Y:S01]  /*3b50*/  ISETP.EQ.U32.AND P0, PT, R2, UR4, PT ;  /* 0x0000000402007c0c */ /* 0x002fe2000bf02070 */
[----:B--2---:R-:W-:Y:S01]  /*3b60*/  IMAD.U32 R2, RZ, RZ, UR6 ;  /* 0x00000006ff027e24 */ /* 0x004fe2000f8e00ff */
[----:B---3--:R-:W-:-:S11]  /*3b70*/  MOV R3, UR7 ;  /* 0x0000000700037c02 */ /* 0x008fd60008000f00 */
[----:B------:R4:W-:Y:S04]  /*3b80*/  @P0 ATOMS.AND RZ, [UR8+0x14], R3 ;  /* 0x00001403ffff098c */ /* 0x0009e8000a800008 */
[----:B------:R4:W-:Y:S01]  /*3b90*/  @P0 ATOMS.AND RZ, [UR8+0x18], R2 ;  /* 0x00001802ffff098c */ /* 0x0009e2000a800008 */
[----:B------:R-:W-:Y:S05]  /*3ba0*/  BRA `(.L_x_72) ;  /* 0x0000000000147947 */ /* 0x000fea0003800000 */
.L_x_71:
[----:B------:R-:W-:Y:S02]  /*3bb0*/  MOV R2, 0x3bd0 ;  /* 0x00003bd000027802 */ /* 0x000fe40000000f00 */
[----:B---3-5:R-:W-:Y:S05]  /*3bc0*/  CALL.REL.NOINC `($__internal_0_$__cuda_sm10x_tcgen05_guardrail_trap_col_being_dealloced_not_returned_by_alloc) ;  /* 0x0000004000fc7944 */ /* 0x028fea0003c00000 */
[----:B------:R-:W-:Y:S05]  /*3bd0*/  BRA `(.L_x_72) ;  /* 0x0000000000087947 */ /* 0x000fea0003800000 */
.L_x_70:
[----:B------:R-:W-:Y:S02]  /*3be0*/  MOV R2, 0x3c00 ;  /* 0x00003c0000027802 */ /* 0x000fe40000000f00 */
[----:B---3-5:R-:W-:Y:S05]  /*3bf0*/  CALL.REL.NOINC `($__internal_2_$__cuda_sm10x_tcgen05_guardrail_trap_unallocated_columns_being_dealloced) ;  /* 0x0000004400087944 */ /* 0x028fea0003c00000 */
.L_x_72:
[----:B------:R-:W-:Y:S01]  /*3c00*/  NOP ;  /* 0x0000000000007918 */ /* 0x000fe20000000000 */
[----:B----4-:R-:W-:Y:S05]  /*3c10*/  EXIT ;  /* 0x000000000000794d */ /* 0x010fea0003800000 */
.L_x_54:
[----:B------:R-:W-:-:S09]  /*3c20*/  UISETP.NE.OR UP0, UPT, UR17, 0x3, !UP3 ;  /* 0x000000031100788c */ /* 0x000fd2000df05670 */
[----:B------:R-:W-:Y:S05]  /*3c30*/  BRA.U UP0, `(.L_x_73) ;  /* 0x0000000d00807547 */ /* 0x000fea000b800000 */
[----:B------:R-:W1:Y:S01]  /*3c40*/  S2UR UR10, SR_CgaCtaId ;  /* 0x00000000000a79c3 */ /* 0x000e620000008800 */
[----:B------:R-:W2:Y:S01]  /*3c50*/  LDCU UR32, c[0x0][0x370] ;  /* 0x00006e00ff2077ac */ /* 0x000ea20008000800 */
[----:B------:R-:W-:Y:S02]  /*3c60*/  HFMA2 R13, -RZ, RZ, 0, 0 ;  /* 0x00000000ff0d7431 */ /* 0x000fe400000001ff */
[----:B------:R-:W-:Y:S01]  /*3c70*/  IMAD.MOV.U32 R15, RZ, RZ, 0x1 ;  /* 0x00000001ff0f7424 */ /* 0x000fe200078e00ff */
[----:B------:R-:W-:Y:S01]  /*3c80*/  MOV R7, 0x1000 ;  /* 0x0000100000077802 */ /* 0x000fe20000000f00 */
[----:B------:R-:W2:Y:S01]  /*3c90*/  LDCU.128 UR28, c[0x0][0xb10] ;  /* 0x00016200ff1c77ac */ /* 0x000ea20008000c00 */
[----:B------:R-:W-:Y:S01]  /*3ca0*/  IMAD.MOV.U32 R14, RZ, RZ, RZ ;  /* 0x000000ffff0e7224 */ /* 0x000fe200078e00ff */
[----:B------:R-:W3:Y:S01]  /*3cb0*/  LDC.64 R16, c[0x0][0x348] ;  /* 0x0000d200ff107b82 */ /* 0x000ee20000000a00 */
[----:B------:R-:W4:Y:S01]  /*3cc0*/  LDCU UR27, c[0x0][0x374] ;  /* 0x00006e80ff1b77ac */ /* 0x000f220008000800 */
[----:B------:R-:W1:Y:S06]  /*3cd0*/  LDCU UR15, c[0x0][0xb0c] ;  /* 0x00016180ff0f77ac */ /* 0x000e6c0008000800 */
[----:B------:R-:W3:Y:S01]  /*3ce0*/  LDC.64 R2, c[0x0][0x888] ;  /* 0x00022200ff027b82 */ /* 0x000ee20000000a00 */
[----:B------:R-:W1:Y:S01]  /*3cf0*/  LDCU UR39, c[0x0][0xb20] ;  /* 0x00016400ff2777ac */ /* 0x000e620008000800 */
[----:B------:R-:W1:Y:S06]  /*3d00*/  LDCU UR4, c[0x0][0xb30] ;  /* 0x00016600ff0477ac */ /* 0x000e6c0008000800 */
[----:B------:R-:W3:Y:S01]  /*3d10*/  LDC.64 R4, c[0x0][0x890] ;  /* 0x00022400ff047b82 */ /* 0x000ee20000000a00 */
[----:B------:R-:W-:Y:S01]  /*3d20*/  UMOV UR21, 0x400 ;  /* 0x0000040000157882 */ /* 0x000fe20000000000 */
[----:B--2---:R-:W-:-:S02]  /*3d30*/  UIMAD.WIDE.U32 UR6, UR32, UR28, URZ ;  /* 0x0000001c200672a5 */ /* 0x004fc4000f8e00ff */
[----:B----4-:R-:W-:Y:S02]  /*3d40*/  UIMAD.WIDE.U32 UR8, UR27, UR31, URZ ;  /* 0x0000001f1b0872a5 */ /* 0x010fe4000f8e00ff */
[----:B-1----:R-:W-:Y:S02]  /*3d50*/  ULEA UR21, UR10, UR21, 0x18 ;  /* 0x000000150a157291 */ /* 0x002fe4000f8ec0ff */
[----:B------:R-:W-:Y:S02]  /*3d60*/  UPLOP3.LUT UP3, UPT, UPT, UPT, UPT, 0x40, 0x4 ;  /* 0x000000000004789c */ /* 0x000fe40003f6e870 */
[----:B------:R-:W-:Y:S02]  /*3d70*/  UIADD3 UR33, UPT, UPT, UR21, 0x38, URZ ;  /* 0x0000003815217890 */ /* 0x000fe4000fffe0ff */
[----:B------:R-:W-:Y:S01]  /*3d80*/  UIADD3 UR17, UPT, UPT, UR21, 0x30, URZ ;  /* 0x0000003015117890 */ /* 0x000fe2000fffe0ff */
[----:B------:R-:W-:Y:S01]  /*3d90*/  UMOV UR6, UR7 ;  /* 0x0000000700067c82 */ /* 0x000fe20008000000 */
[----:B------:R-:W-:Y:S01]  /*3da0*/  UMOV UR35, UR9 ;  /* 0x0000000900237c82 */ /* 0x000fe20008000000 */
[----:B------:R-:W-:-:S02]  /*3db0*/  UISETP.GE.AND UP0, UPT, UR42, 0x1, UPT ;  /* 0x000000012a00788c */ /* 0x000fc4000bf06270 */
[----:B------:R-:W-:Y:S01]  /*3dc0*/  UISETP.NE.AND UP4, UPT, UR42, 0x1, UPT ;  /* 0x000000012a00788c */ /* 0x000fe2000bf85270 */
[----:B------:R-:W1:Y:S01]  /*3dd0*/  LDCU.64 UR22, c[0x0][0xb28] ;  /* 0x00016500ff1677ac */ /* 0x000e620008000a00 */
[----:B------:R-:W-:Y:S02]  /*3de0*/  UISETP.NE.AND UP6, UPT, UR15, 0x1, UPT ;  /* 0x000000010f00788c */ /* 0x000fe4000bfc5270 */
[----:B------:R-:W-:Y:S02]  /*3df0*/  UISETP.NE.AND UP5, UPT, UR30, 0x1, UPT ;  /* 0x000000011e00788c */ /* 0x000fe4000bfa5270 */
[----:B------:R-:W-:Y:S02]  /*3e00*/  UPRMT UR33, UR10, 0x654, UR33 ;  /* 0x000006540a217896 */ /* 0x000fe40008000021 */
[----:B------:R-:W-:Y:S02]  /*3e10*/  USHF.R.U32.HI UR37, URZ, UR29, UR6 ;  /* 0x0000001dff257299 */ /* 0x000fe40008011606 */
[----:B------:R-:W-:-:S02]  /*3e20*/  UPRMT UR34, UR10, 0x654, UR17 ;  /* 0x000006540a227896 */ /* 0x000fc40008000011 */
[----:B------:R-:W-:Y:S02]  /*3e30*/  USHF.R.U32.HI UR35, URZ, UR39, UR35 ;  /* 0x00000027ff237299 */ /* 0x000fe40008011623 */
[----:B------:R-:W-:-:S11]  /*3e40*/  UISETP.NE.AND UP2, UPT, UR4, 0x1, UPT ;  /* 0x000000010400788c */ /* 0x000fd6000bf45270 */
.L_x_82:
[C---:B------:R-:W-:Y:S02]  /*3e50*/  LEA R12, R14.reuse, UR21, 0x3 ;  /* 0x000000150e0c7c11 */ /* 0x040fe4000f8e18ff */
[----:B------:R-:W-:Y:S02]  /*3e60*/  SHF.L.U32 R9, R13, 0x1f, RZ ;  /* 0x0000001f0d097819 */ /* 0x000fe400000006ff */
[----:B------:R-:W-:Y:S02]  /*3e70*/  LEA R10, R14, UR21, 0x4 ;  /* 0x000000150e0a7c11 */ /* 0x000fe4000f8e20ff */
[----:B--2---:R-:W2:Y:S02]  /*3e80*/  SYNCS.PHASECHK.TRANS64.TRYWAIT P0, [R12+URZ+0x60], R9 ;  /* 0x000060090c0075a7 */ /* 0x004ea400080011ff */
[----:B--2---:R-:W-:Y:S05]  /*3e90*/  @!P0 BRA `(.L_x_74) ;  /* 0x0000003c00848947 */ /* 0x004fea0003800000 */
.L_x_136:
[----:B--2---:R-:W2:Y:S01]  /*3ea0*/  LDS.128 R8, [R10+0xf0] ;  /* 0x0000f0000a087984 */ /* 0x004ea20000000c00 */
[----:B------:R-:W-:Y:S01]  /*3eb0*/  UISETP.GE.AND UP0, UPT, UR42, 0x1, UPT ;  /* 0x000000012a00788c */ /* 0x000fe2000bf06270 */
[----:B------:R-:W-:Y:S01]  /*3ec0*/  @!PT LDS RZ, [RZ] ;  /* 0x00000000fffff984 */ /* 0x000fe20000000800 */
[----:B------:R-:W-:Y:S01]  /*3ed0*/  @!PT LDS RZ, [RZ] ;  /* 0x00000000fffff984 */ /* 0x000fe20000000800 */
[----:B------:R-:W-:Y:S01]  /*3ee0*/  @!PT LDS RZ, [RZ] ;  /* 0x00000000fffff984 */ /* 0x000fe20000000800 */
[----:B------:R-:W-:Y:S01]  /*3ef0*/  @!PT LDS RZ, [RZ] ;  /* 0x00000000fffff984 */ /* 0x000fe20000000800 */
[----:B------:R4:W-:Y:S06]  /*3f00*/  MEMBAR.ALL.CTA ;  /* 0x0000000000007992 */ /* 0x0009ec0000008000 */
[----:B----4-:R-:W4:Y:S01]  /*3f10*/  FENCE.VIEW.ASYNC.S ;  /* 0x00000000000073c6 */ /* 0x010f220000000000 */
[----:B--2---:R-:W-:Y:S11]  /*3f20*/  LOP3.LUT P0, RZ, R10, 0x1, RZ, 0xc0, !PT ;  /* 0x000000010aff7812 */ /* 0x004ff6000780c0ff */
[----:B------:R-:W-:Y:S02]  /*3f30*/  @!UPT UIADD3 URZ, UPT, UPT, URZ, URZ, URZ ;  /* 0x000000fffffff290 */ /* 0x000fe4000fffe0ff */
[----:B----4-:R-:W-:Y:S01]  /*3f40*/  VOTEU.ANY UP1, P0 ;  /* 0x0000000000ff7886 */ /* 0x010fe20000020100 */
[----:B------:R-:W-:Y:S11]  /*3f50*/  PLOP3.LUT P0, PT, PT, PT, UP1, 0x80, 0x8 ;  /* 0x000000000008781c */ /* 0x000ff60003f0f018 */
[----:B------:R-:W-:Y:S02]  /*3f60*/  @!UPT UIADD3 URZ, UPT, UPT, URZ, URZ, URZ ;  /* 0x000000fffffff290 */ /* 0x000fe4000fffe0ff */
[----:B------:R-:W-:Y:S02]  /*3f70*/  @P0 SHF.R.U32.HI R0, RZ, 0x10, R9 ;  /* 0x00000010ff000819 */ /* 0x000fe40000011609 */
[----:B------:R-:W-:Y:S02]  /*3f80*/  @P0 MOV R6, R8 ;  /* 0x0000000800060202 */ /* 0x000fe40000000f00 */
[----:B------:R-:W-:Y:S01]  /*3f90*/  @P0 R2UR UR4, R0 ;  /* 0x00000000000402ca */ /* 0x000fe200000e0000 */
[----:B------:R-:W-:Y:S01]  /*3fa0*/  VIADD R0, R12, 0x70 ;  /* 0x000000700c007836 */ /* 0x000fe20000000000 */
[----:B------:R-:W-:Y:S02]  /*3fb0*/  @P0 LOP3.LUT R8, R9, 0xffff, RZ, 0xc0, !PT ;  /* 0x0000ffff09080812 */ /* 0x000fe400078ec0ff */
[----:B------:R-:W-:Y:S02]  /*3fc0*/  @P0 R2UR UR6, R6 ;  /* 0x00000000060602ca */ /* 0x000fe400000e0000 */
[----:B------:R-:W-:Y:S02]  /*3fd0*/  PRMT R0, RZ, 0x654, R0 ;  /* 0x00000654ff007816 */ /* 0x000fe40000000000 */
[----:B------:R-:W-:Y:S02]  /*3fe0*/  @P0 R2UR UR5, R8 ;  /* 0x00000000080502ca */ /* 0x000fe400000e0000 */
[----:B------:R2:W-:Y:S03]  /*3ff0*/  SYNCS.ARRIVE.TRANS64.RED.A1T0 RZ, [R0+URZ], RZ ;  /* 0x000000ff00ff79a7 */ /* 0x0005e600081004ff */
[----:B------:R-:W-:Y:S04]  /*4000*/  @UP1 UMOV UR26, UR4 ;  /* 0x00000004001a1c82 */ /* 0x000fe80008000000 */
[----:B------:R-:W-:Y:S04]  /*4010*/  @UP1 UMOV UR14, UR6 ;  /* 0x00000006000e1c82 */ /* 0x000fe80008000000 */
[----:B------:R-:W-:Y:S01]  /*4020*/  @UP1 UMOV UR13, UR5 ;  /* 0x00000005000d1c82 */ /* 0x000fe20008000000 */
[----:B------:R-:W-:Y:S05]  /*4030*/  BRA.U !UP0, `(.L_x_75) ;  /* 0x0000000108a47547 */ /* 0x000fea000b800000 */
[----:B------:R-:W-:Y:S02]  /*4040*/  UIMAD.WIDE.U32 UR8, UR13, UR31, URZ ;  /* 0x0000001f0d0872a5 */ /* 0x000fe4000f8e00ff */
[----:B------:R-:W-:Y:S02]  /*4050*/  UIMAD.WIDE.U32 UR10, UR14, UR28, URZ ;  /* 0x0000001c0e0a72a5 */ /* 0x000fe4000f8e00ff */
[----:B------:R-:W-:Y:S02]  /*4060*/  USEL UR4, UR27, UR35, !UP5 ;  /* 0x000000231b047287 */ /* 0x000fe4000e800000 */
[----:B------:R-:W-:Y:S02]  /*4070*/  USEL UR7, UR32, UR37, !UP6 ;  /* 0x0000002520077287 */ /* 0x000fe4000f000000 */
[----:B-1----:R-:W-:Y:S02]  /*4080*/  UIMAD.WIDE.U32 UR18, UR4, UR22, URZ ;  /* 0x00000016041272a5 */ /* 0x002fe4000f8e00ff */
[----:B------:R-:W-:Y:S01]  /*4090*/  UIMAD.WIDE.U32 UR24, UR7, UR22, URZ ;  /* 0x00000016071872a5 */ /* 0x000fe2000f8e00ff */
[----:B------:R-:W-:Y:S02]  /*40a0*/  UMOV UR5, UR9 ;  /* 0x0000000900057c82 */ /* 0x000fe40008000000 */
[----:B------:R-:W-:Y:S03]  /*40b0*/  USHF.R.U32.HI UR6, URZ, UR39, UR5 ;  /* 0x00000027ff067299 */ /* 0x000fe60008011605 */
[----:B------:R-:W-:Y:S01]  /*40c0*/  UMOV UR5, UR11 ;  /* 0x0000000b00057c82 */ /* 0x000fe20008000000 */
[----:B------:R-:W-:Y:S02]  /*40d0*/  USEL UR6, UR13, UR6, !UP5 ;  /* 0x000000060d067287 */ /* 0x000fe4000e800000 */
[----:B------:R-:W-:Y:S02]  /*40e0*/  USHF.R.U32.HI UR8, URZ, UR29, UR5 ;  /* 0x0000001dff087299 */ /* 0x000fe40008011605 */
[----:B------:R-:W-:Y:S01]  /*40f0*/  UIMAD.WIDE.U32 UR10, UR6, UR22, URZ ;  /* 0x00000016060a72a5 */ /* 0x000fe2000f8e00ff */
[----:B------:R-:W-:Y:S02]  /*4100*/  UMOV UR5, UR19 ;  /* 0x0000001300057c82 */ /* 0x000fe40008000000 */
[----:B------:R-:W-:Y:S03]  /*4110*/  @UP4 USHF.R.U32.HI UR4, URZ, UR23, UR5 ;  /* 0x00000017ff044299 */ /* 0x000fe60008011605 */
[----:B------:R-:W-:Y:S01]  /*4120*/  UMOV UR5, UR25 ;  /* 0x0000001900057c82 */ /* 0x000fe20008000000 */
[----:B------:R-:W-:Y:S02]  /*4130*/  UIMAD UR4, UR42, UR4, URZ ;  /* 0x000000042a0472a4 */ /* 0x000fe4000f8e02ff */
[----:B------:R-:W-:Y:S02]  /*4140*/  @UP4 USHF.R.U32.HI UR7, URZ, UR23, UR5 ;  /* 0x00000017ff074299 */ /* 0x000fe40008011605 */
[----:B------:R-:W-:Y:S02]  /*4150*/  USEL UR5, UR14, UR8, !UP6 ;  /* 0x000000080e057287 */ /* 0x000fe4000f000000 */
[----:B------:R-:W-:Y:S02]  /*4160*/  UIMAD UR8, UR42, UR7, URZ ;  /* 0x000000072a0872a4 */ /* 0x000fe4000f8e02ff */
[----:B------:R-:W-:Y:S03]  /*4170*/  UISETP.GE.AND UP0, UPT, UR6, UR4, UPT ;  /* 0x000000040600728c */ /* 0x000fe6000bf06270 */
[----:B------:R-:W-:Y:S01]  /*4180*/  UMOV UR4, UR11 ;  /* 0x0000000b00047c82 */ /* 0x000fe20008000000 */
[----:B------:R-:W-:Y:S02]  /*4190*/  UISETP.GE.OR UP0, UPT, UR5, UR8, UP0 ;  /* 0x000000080500728c */ /* 0x000fe40008706670 */
[----:B------:R-:W-:Y:S02]  /*41a0*/  USHF.R.U32.HI UR4, URZ, UR23, UR4 ;  /* 0x00000017ff047299 */ /* 0x000fe40008011604 */
[----:B------:R-:W-:Y:S02]  /*41b0*/  UIMAD.WIDE.U32 UR8, UR5, UR22, URZ ;  /* 0x00000016050872a5 */ /* 0x000fe4000f8e00ff */
[----:B------:R-:W-:Y:S04]  /*41c0*/  USEL UR10, UR6, UR4, !UP4 ;  /* 0x00000004060a7287 */ /* 0x000fe8000e000000 */
[----:B------:R-:W-:Y:S01]  /*41d0*/  UIADD3 UR11, UPT, UPT, -UR10, URZ, URZ ;  /* 0x000000ff0a0b7290 */ /* 0x000fe2000fffe1ff */
[----:B------:R-:W-:Y:S02]  /*41e0*/  @!UP0 UMOV UR4, UR9 ;  /* 0x0000000900048c82 */ /* 0x000fe40008000000 */
[----:B------:R-:W-:Y:S02]  /*41f0*/  @!UP0 USHF.R.U32.HI UR4, URZ, UR23, UR4 ;  /* 0x00000017ff048299 */ /* 0x000fe40008011604 */
[----:B------:R-:W-:Y:S02]  /*4200*/  UIMAD UR8, UR42, UR11, UR6 ;  /* 0x0000000b2a0872a4 */ /* 0x000fe4000f8e0206 */
[----:B------:R-:W-:Y:S04]  /*4210*/  @!UP0 USEL UR4, UR5, UR4, !UP4 ;  /* 0x0000000405048287 */ /* 0x000fe8000e000000 */
[----:B------:R-:W-:Y:S02]  /*4220*/  @!UP0 UIMAD UR8, UR7, UR8, UR4 ;  /* 0x00000008070882a4 */ /* 0x000fe4000f8e0204 */
[----:B------:R-:W-:Y:S02]  /*4230*/  @!UP0 UIADD3 UR9, UPT, UPT, UR10, -UR4, URZ ;  /* 0x800000040a098290 */ /* 0x000fe4000fffe0ff */
[----:B------:R-:W-:Y:S02]  /*4240*/  UIADD3 UR4, UPT, UPT, -UR5, URZ, URZ ;  /* 0x000000ff05047290 */ /* 0x000fe4000fffe1ff */
[----:B------:R-:W-:Y:S02]  /*4250*/  UIADD3 UR7, UPT, UPT, -UR6, URZ, URZ ;  /* 0x000000ff06077290 */ /* 0x000fe4000fffe1ff */
[----:B------:R-:W-:Y:S02]  /*4260*/  @!UP0 UIMAD UR6, UR9, UR42, UR5 ;  /* 0x0000002a090682a4 */ /* 0x000fe4000f8e0205 */
[----:B------:R-:W-:Y:S02]  /*4270*/  UIMAD UR14, UR15, UR4, UR14 ;  /* 0x000000040f0e72a4 */ /* 0x000fe4000f8e020e */
[----:B------:R-:W-:Y:S01]  /*4280*/  UIMAD UR13, UR30, UR7, UR13 ;  /* 0x000000071e0d72a4 */ /* 0x000fe2000f8e020d */
[----:B------:R-:W-:Y:S02]  /*4290*/  @!UP0 UMOV UR5, UR8 ;  /* 0x0000000800058c82 */ /* 0x000fe40008000000 */
[----:B------:R-:W-:Y:S02]  /*42a0*/  UIMAD UR14, UR5, UR15, UR14 ;  /* 0x0000000f050e72a4 */ /* 0x000fe4000f8e020e */
[----:B------:R-:W-:Y:S11]  /*42b0*/  UIMAD UR13, UR6, UR30, UR13 ;  /* 0x0000001e060d72a4 */ /* 0x000ff6000f8e020d */
[----:B------:R-:W-:Y:S01]  /*42c0*/  @!UPT UIADD3 URZ, UPT, UPT, URZ, URZ, URZ ;  /* 0x000000fffffff290 */ /* 0x000fe2000fffe0ff */
.L_x_75:
[----:B------:R-:W4:Y:S01]  /*42d0*/  @!UP2 LDCU.128 UR8, c[0x0][0xb10] ;  /* 0x00016200ff08a7ac */ /* 0x000f220008000c00 */
[C---:B---3--:R-:W-:Y:S02]  /*42e0*/  ISETP.NE.U32.AND P1, PT, R4.reuse, RZ, PT ;  /* 0x000000ff0400720c */ /* 0x048fe40003f25070 */
[----:B------:R-:W-:Y:S02]  /*42f0*/  ISETP.NE.U32.AND P0, PT, R4, RZ, PT ;  /* 0x000000ff0400720c */ /* 0x000fe40003f05070 */
[C---:B------:R-:W-:Y:S02]  /*4300*/  ISETP.NE.AND.EX P1, PT, R5.reuse, RZ, PT, P1 ;  /* 0x000000ff0500720c */ /* 0x040fe40003f25310 */
[----:B------:R-:W-:Y:S01]  /*4310*/  ISETP.NE.AND.EX P0, PT, R5, RZ, PT, P0 ;  /* 0x000000ff0500720c */ /* 0x000fe20003f05300 */
[----:B------:R-:W3:Y:S01]  /*4320*/  @!UP2 LDCU UR5, c[0x0][0xb0c] ;  /* 0x00016180ff05a7ac */ /* 0x000ee20008000800 */
[----:B------:R-:W-:Y:S01]  /*4330*/  SHF.L.U32 R9, R15, 0x1f, RZ ;  /* 0x0000001f0f097819 */ /* 0x000fe200000006ff */
[----:B------:R-:W-:Y:S02]  /*4340*/  USHF.L.U32 UR19, UR16, 0x6, URZ ;  /* 0x0000000610137899 */ /* 0x000fe400080006ff */
[----:B------:R-:W-:Y:S02]  /*4350*/  USHF.L.U32 UR18, UR20, 0x7, URZ ;  /* 0x0000000714127899 */ /* 0x000fe400080006ff */
[----:B----4-:R-:W-:Y:S07]  /*4360*/  UIMAD.WIDE.U32 UR6, UR14, UR8, URZ ;  /* 0x000000080e0672a5 */ /* 0x010fee000f8e00ff */
[----:B------:R-:W-:Y:S01]  /*4370*/  @!UP2 UMOV UR4, UR7 ;  /* 0x000000070004ac82 */ /* 0x000fe20008000000 */
[----:B---3--:R-:W-:Y:S02]  /*4380*/  @!UP2 UISETP.NE.AND UP0, UPT, UR5, 0x1, UPT ;  /* 0x000000010500a88c */ /* 0x008fe4000bf05270 */
[----:B------:R-:W-:Y:S02]  /*4390*/  @!UP2 USHF.R.U32.HI UR4, URZ, UR9, UR4 ;  /* 0x00000009ff04a299 */ /* 0x000fe40008011604 */
[----:B------:R-:W-:Y:S02]  /*43a0*/  UIMAD.WIDE.U32 UR6, UR13, UR11, URZ ;  /* 0x0000000b0d0672a5 */ /* 0x000fe4000f8e00ff */
[----:B------:R-:W-:Y:S02]  /*43b0*/  @!UP2 USEL UR8, UR14, UR4, !UP0 ;  /* 0x000000040e08a287 */ /* 0x000fe4000c000000 */
[----:B------:R-:W-:Y:S03]  /*43c0*/  @!UP2 UISETP.NE.AND UP0, UPT, UR10, 0x1, UPT ;  /* 0x000000010a00a88c */ /* 0x000fe6000bf05270 */
[----:B------:R-:W-:Y:S02]  /*43d0*/  @!UP2 UMOV UR6, UR7 ;  /* 0x000000070006ac82 */ /* 0x000fe40008000000 */
[----:B------:R-:W3:Y:S02]  /*43e0*/  @!UP2 LDCU UR4, c[0x0][0xb20] ;  /* 0x00016400ff04a7ac */ /* 0x000ee40008000800 */
[----:B---3--:R-:W-:Y:S04]  /*43f0*/  @!UP2 USHF.R.U32.HI UR6, URZ, UR4, UR6 ;  /* 0x00000004ff06a299 */ /* 0x008fe80008011606 */
[----:B------:R-:W-:Y:S04]  /*4400*/  @!UP2 USEL UR6, UR13, UR6, !UP0 ;  /* 0x000000060d06a287 */ /* 0x000fe8000c000000 */
[----:B------:R-:W-:Y:S02]  /*4410*/  @!UP2 UIADD3 UR4, UPT, UPT, -UR8, UR6, URZ ;  /* 0x000000060804a290 */ /* 0x000fe4000fffe1ff */
[----:B------:R-:W-:Y:S02]  /*4420*/  @!UP2 UIADD3 UR6, UPT, UPT, UR8, -UR6, URZ ;  /* 0x800000060806a290 */ /* 0x000fe4000fffe0ff */
[----:B------:R-:W-:Y:S02]  /*4430*/  @!UP2 UIMAD UR14, UR4, UR5, UR14 ;  /* 0x00000005040ea2a4 */ /* 0x000fe4000f8e020e */
[----:B------:R-:W-:Y:S01]  /*4440*/  @!UP2 UIMAD UR13, UR6, UR10, UR13 ;  /* 0x0000000a060da2a4 */ /* 0x000fe2000f8e020d */
[----:B------:R-:W-:Y:S11]  /*4450*/  BRA.U UP3, `(.L_x_76) ;  /* 0x0000000103107547 */ /* 0x000ff6000b800000 */
[----:B--2---:R-:W-:Y:S04]  /*4460*/  MOV R0, UR38 ;  /* 0x0000002600007c02 */ /* 0x004fe80008000f00 */
[----:B------:R-:W-:Y:S04]  /*4470*/  SHF.L.U32 R11, R0, 0x1f, RZ ;  /* 0x0000001f000b7819 */ /* 0x000fe800000006ff */
[----:B------:R-:W2:Y:S02]  /*4480*/  SYNCS.PHASECHK.TRANS64.TRYWAIT P2, [UR21+0x58], R11 ;  /* 0x0000580bff0075a7 */ /* 0x000ea40008041115 */
[----:B--2---:R-:W-:Y:S05]  /*4490*/  @!P2 BRA `(.L_x_77) ;  /* 0x000000380018a947 */ /* 0x004fea0003800000 */
.L_x_76:
[----:B------:R-:W-:Y:S05]  /*44a0*/  @!P1 BRA `(.L_x_78) ;  /* 0x0000000000309947 */ /* 0x000fea0003800000 */
[----:B------:R-:W-:Y:S01]  /*44b0*/  ISETP.NE.U32.AND P1, PT, R2, RZ, PT ;  /* 0x000000ff0200720c */ /* 0x000fe20003f25070 */
[----:B------:R-:W3:Y:S01]  /*44c0*/  LDCU.64 UR4, c[0x0][0x358] ;  /* 0x00006b00ff0477ac */ /* 0x000ee20008000a00 */
[----:B------:R-:W-:Y:S02]  /*44d0*/  IMAD.MOV.U32 R84, RZ, RZ, 0x1 ;  /* 0x00000001ff547424 */ /* 0x000fe400078e00ff */
[----:B------:R-:W-:Y:S11]  /*44e0*/  ISETP.NE.AND.EX P1, PT, R3, RZ, PT, P1 ;  /* 0x000000ff0300720c */ /* 0x000ff60003f25310 */
[----:B------:R-:W-:Y:S02]  /*44f0*/  @!UPT UIADD3 URZ, UPT, UPT, URZ, URZ, URZ ;  /* 0x000000fffffff290 */ /* 0x000fe4000fffe0ff */
[----:B--2---:R-:W2:Y:S01]  /*4500*/  @P1 LDC.64 R10, c[0x0][0x888] ;  /* 0x00022200ff0a1b82 */ /* 0x004ea20000000a00 */
[----:B------:R-:W-:Y:S04]  /*4510*/  @P1 IMAD R0, R4, UR36, RZ ;  /* 0x0000002404001c24 */ /* 0x000fe8000f8e02ff */
[----:B--2---:R-:W-:Y:S04]  /*4520*/  @P1 IMAD.WIDE R10, R0, 0x4, R10 ;  /* 0x00000004000a1825 */ /* 0x004fe800078e020a */
[----:B------:R-:W-:Y:S01]  /*4530*/  HFMA2 R0, -RZ, RZ, 0, 5.9604644775390625e-08 ;  /* 0x00000001ff007431 */ /* 0x000fe200000001ff */
[----:B---3-5:R3:W5:Y:S04]  /*4540*/  @P1 LDG.E R41, desc[UR4][R10.64] ;  /* 0x000000040a291981 */ /* 0x028768000c1e1900 */
[----:B------:R-:W-:Y:S01]  /*4550*/  @!P1 PRMT R84, R0, 0x7610, R84 ;  /* 0x0000761000549816 */ /* 0x000fe20000000054 */
[----:B---3--:R-:W4:Y:S06]  /*4560*/  @!P1 LDC R41, c[0x0][0x880] ;  /* 0x00022000ff299b82 */ /* 0x008f2c0000000800 */
.L_x_78:
[----:B----45:R-:W-:Y:S01]  /*4570*/  @!P0 FSETP.EQ.AND P1, PT, R41, RZ, PT ;  /* 0x000000ff2900820b */ /* 0x030fe20003f22000 */
[----:B------:R-:W-:Y:S01]  /*4580*/  @!UPT UIADD3 URZ, UPT, UPT, URZ, URZ, URZ ;  /* 0x000000fffffff290 */ /* 0x000fe2000fffe0ff */
[----:B------:R-:W-:Y:S11]  /*4590*/  @!P0 BRA `(.L_x_79) ;  /* 0x0000000000188947 */ /* 0x000ff60003800000 */
[----:B------:R-:W-:Y:S02]  /*45a0*/  LOP3.LUT P0, RZ, R84, 0xff, RZ, 0xc0, !PT ;  /* 0x000000ff54ff7812 */ /* 0x000fe4000780c0ff */
[----:B------:R-:W-:Y:S04]  /*45b0*/  ISETP.NE.U32.AND P1, PT, R2, RZ, PT ;  /* 0x000000ff0200720c */ /* 0x000fe80003f25070 */
[----:B------:R-:W-:Y:S04]  /*45c0*/  ISETP.NE.AND.EX P1, PT, R3, RZ, PT, P1 ;  /* 0x000000ff0300720c */ /* 0x000fe80003f25310 */
[----:B------:R-:W-:Y:S03]  /*45d0*/  PLOP3.LUT P1, PT, P1, PT, PT, 0x8, 0x80 ;  /* 0x000000000080781c */ /* 0x000fe60000f2e170 */
[----:B------:R-:W-:Y:S11]  /*45e0*/  @P0 FSETP.EQ.AND P1, PT, R41, RZ, PT ;  /* 0x000000ff2900020b */ /* 0x000ff60003f22000 */
[----:B------:R-:W-:Y:S02]  /*45f0*/  @!UPT UIADD3 URZ, UPT, UPT, URZ, URZ, URZ ;  /* 0x000000fffffff290 */ /* 0x000fe4000fffe0ff */
.L_x_79:
[----:B------:R-:W3:Y:S01]  /*4600*/  SYNCS.PHASECHK.TRANS64.TRYWAIT P2, [UR21+0x40], R9 ;  /* 0x00004009ff0075a7 */ /* 0x000ee20008041115 */
[----:B------:R-:W-:Y:S04]  /*4610*/  ELECT P0, URZ, PT ;  /* 0x0000000000ff782f */ /* 0x000fe80003800000 */
[----:B------:R-:W-:Y:S11]  /*4620*/  PLOP3.LUT P1, PT, P1, P0, PT, 0xf2, 0x2f ;  /* 0x00000000002f781c */ /* 0x000ff60000f21e72 */
[----:B------:R-:W-:Y:S02]  /*4630*/  @!UPT UIADD3 URZ, UPT, UPT, URZ, URZ, URZ ;  /* 0x000000fffffff290 */ /* 0x000fe4000fffe0ff */
[----:B------:R-:W-:Y:S05]  /*4640*/  @!P1 IADD3 R8, P0, PT, R16, 0x580, RZ ;  /* 0x0000058010089810 */ /* 0x000fea0007f1e0ff */
[----:B------:R-:W-:Y:S01]  /*4650*/  @!P1 IMAD.X R6, RZ, RZ, R17, P0 ;  /* 0x000000ffff069224 */ /* 0x000fe200000e0611 */
[----:B---3--:R-:W-:Y:S07]  /*4660*/  @!P2 BRA `(.L_x_80) ;  /* 0x0000003400bca947 */ /* 0x008fee0003800000 */
.L_x_139:
[----:B------:R-:W-:Y:S01]  /*4670*/  @!P1 R2UR UR5, R8 ;  /* 0x00000000080592ca */ /* 0x000fe200000e0000 */
[----:B------:R-:W-:Y:S01]  /*4680*/  VOTEU.ALL UP0, P1 ;  /* 0x0000000000ff7886 */ /* 0x000fe20000800000 */
[----:B------:R-:W-:Y:S01]  /*4690*/  @!P1 R2UR UR4, R6 ;  /* 0x00000000060492ca */ /* 0x000fe200000e0000 */
[----:B--2---:R-:W-:Y:S01]  /*46a0*/  @!P1 IMAD.MOV.U32 R0, RZ, RZ, 0x1000 ;  /* 0x00001000ff009424 */ /* 0x004fe200078e00ff */
[----:B------:R-:W-:Y:S01]  /*46b0*/  UMOV UR6, 0x0 ;  /* 0x0000000000067882 */ /* 0x000fe20000000000 */
[----:B------:R-:W-:Y:S01]  /*46c0*/  UMOV UR7, 0x10000000 ;  /* 0x1000000000077882 */ /* 0x000fe20000000000 */
[----:B------:R-:W-:Y:S01]  /*46d0*/  @!UP0 UIADD3 UR16, UPT, UPT, UR21, 0x200, URZ ;  /* 0x0000020015108890 */ /* 0x000fe2000fffe0ff */
[----:B------:R-:W-:Y:S01]  /*46e0*/  VIADD R14, R14, 0x1 ;  /* 0x000000010e0e7836 */ /* 0x000fe20000000000 */
[----:B------:R-:W-:Y:S01]  /*46f0*/  VOTEU.ALL UP0, P1 ;  /* 0x0000000000ff7886 */ /* 0x000fe20000800000 */
[----:B------:R-:W-:Y:S04]  /*4700*/  UMOV UR20, UR36 ;  /* 0x0000002400147c82 */ /* 0x000fe80008000000 */
[----:B------:R-:W-:Y:S02]  /*4710*/  IMAD.U32 R10, RZ, RZ, UR5 ;  /* 0x00000005ff0a7e24 */ /* 0x000fe4000f8e00ff */
[----:B------:R-:W-:Y:S03]  /*4720*/  IMAD.U32 R11, RZ, RZ, UR4 ;  /* 0x00000004ff0b7e24 */ /* 0x000fe6000f8e00ff */
[----:B------:R-:W-:Y:S02]  /*4730*/  @!P1 R2UR UR4, R10 ;  /* 0x000000000a0492ca */ /* 0x000fe400000e0000 */
[----:B------:R-:W-:Y:S11]  /*4740*/  @!P1 R2UR UR5, R11 ;  /* 0x000000000b0592ca */ /* 0x000ff600000e0000 */
[----:B------:R-:W-:Y:S02]  /*4750*/  @!UPT UIADD3 URZ, UPT, UPT, URZ, URZ, URZ ;  /* 0x000000fffffff290 */ /* 0x000fe4000fffe0ff */
[----:B------:R2:W-:Y:S01]  /*4760*/  @!UP0 UTMALDG.3D [UR16], [UR4], desc[UR6] ;  /* 0x00000610040085b4 */ /* 0x0005e20008011000 */
[----:B------:R2:W-:Y:S01]  /*4770*/  @!P1 SYNCS.ARRIVE.TRANS64.RED.A0TR RZ, [UR21+0x30], R0 ;  /* 0x00003000ffff99a7 */ /* 0x0005e20008300415 */
[----:B------:R-:W-:Y:S01]  /*4780*/  SYNCS.ARRIVE.TRANS64.RED.A1T0 RZ, [UR34], RZ ;  /* 0x000000ffffff79a7 */ /* 0x000fe20008100422 */
[----:B------:R-:W3:Y:S02]  /*4790*/  SYNCS.PHASECHK.TRANS64.TRYWAIT P0, [UR21+0x48], R9 ;  /* 0x00004809ff0075a7 */ /* 0x000ee40008001115 */
[----:B--23--:R-:W-:Y:S05]  /*47a0*/  @!P0 BRA `(.L_x_81) ;  /* 0x0000003400848947 */ /* 0x00cfea0003800000 */
.L_x_141:
[----:B------:R-:W-:Y:S01]  /*47b0*/  @!P1 IADD3 R6, P0, PT, R16, 0x580, RZ ;  /* 0x0000058010069810 */ /* 0x000fe20007f1e0ff */
[----:B------:R-:W-:Y:S01]  /*47c0*/  VOTEU.ALL UP0, P1 ;  /* 0x0000000000ff7886 */ /* 0x000fe20000800000 */
[----:B------:R-:W-:Y:S01]  /*47d0*/  UMOV UR6, 0x0 ;  /* 0x0000000000067882 */ /* 0x000fe20000000000 */
[----:B------:R-:W-:Y:S01]  /*47e0*/  UMOV UR7, 0x10000000 ;  /* 0x1000000000077882 */ /* 0x000fe20000000000 */
[----:B------:R-:W-:Y:S01]  /*47f0*/  @!P1 R2UR UR5, R6 ;  /* 0x00000000060592ca */ /* 0x000fe200000e0000 */
[----:B--2---:R-:W-:Y:S01]  /*4800*/  @!P1 IMAD.X R0, RZ, RZ, R17, P0 ;  /* 0x000000ffff009224 */ /* 0x004fe200000e0611 */
[----:B------:R-:W-:Y:S01]  /*4810*/  @!UP0 UIADD3 UR10, UPT, UPT, UR18, 0x40, URZ ;  /* 0x00000040120a8890 */ /* 0x000fe2000fffe0ff */
[----:B------:R-:W-:Y:S01]  /*4820*/  ISETP.NE.AND P0, PT, R14, 0x2, PT ;  /* 0x000000020e00780c */ /* 0x000fe20003f05270 */
[----:B------:R-:W-:Y:S01]  /*4830*/  @!UP0 UIADD3 UR8, UPT, UPT, UR21, 0x1200, URZ ;  /* 0x0000120015088890 */ /* 0x000fe2000fffe0ff */
[----:B------:R-:W-:Y:S01]  /*4840*/  LOP3.LUT R15, R15, 0x1, RZ, 0x3c, !PT ;  /* 0x000000010f0f7812 */ /* 0x000fe200078e3cff */
[----:B------:R-:W-:Y:S01]  /*4850*/  @!UP0 UIADD3 UR9, UPT, UPT, UR21, 0x38, URZ ;  /* 0x0000003815098890 */ /* 0x000fe2000fffe0ff */
[----:B------:R-:W-:Y:S01]  /*4860*/  @!P1 R2UR UR4, R0 ;  /* 0x00000000000492ca */ /* 0x000fe200000e0000 */
[----:B------:R-:W-:Y:S01]  /*4870*/  VOTEU.ALL UP0, P1 ;  /* 0x0000000000ff7886 */ /* 0x000fe20000800000 */
[----:B------:R-:W-:Y:S01]  /*4880*/  UMOV UR11, UR19 ;  /* 0x00000013000b7c82 */ /* 0x000fe20008000000 */
[----:B------:R-:W-:Y:S01]  /*4890*/  UMOV UR12, UR36 ;  /* 0x00000024000c7c82 */ /* 0x000fe20008000000 */
[----:B------:R-:W-:Y:S01]  /*48a0*/  SEL R0, RZ, 0x1, P0 ;  /* 0x00000001ff007807 */ /* 0x000fe20000000000 */
[----:B------:R-:W-:Y:S01]  /*48b0*/  UIADD3 UR20, UPT, UPT, UR13, UR59, URZ ;  /* 0x0000003b0d147290 */ /* 0x000fe2000fffe0ff */
[----:B------:R-:W-:Y:S01]  /*48c0*/  IMAD.U32 R8, RZ, RZ, UR5 ;  /* 0x00000005ff087e24 */ /* 0x000fe2000f8e00ff */
[----:B------:R-:W-:Y:S01]  /*48d0*/  SEL R14, R14, RZ, P0 ;  /* 0x000000ff0e0e7207 */ /* 0x000fe20000000000 */
[----:B------:R-:W-:Y:S01]  /*48e0*/  UIADD3 UR16, UPT, UPT, UR14, UR62, URZ ;  /* 0x0000003e0e107290 */ /* 0x000fe2000fffe0ff */
[----:B------:R-:W-:Y:S01]  /*48f0*/  LOP3.LUT R13, R13, R0, RZ, 0x3c, !PT ;  /* 0x000000000d0d7212 */ /* 0x000fe200078e3cff */
[----:B------:R-:W-:Y:S01]  /*4900*/  UPLOP3.LUT UP3, UPT, UPT, UPT, UPT, 0x80, 0x8 ;  /* 0x000000000008789c */ /* 0x000fe20003f6f070 */
[----:B------:R-:W-:Y:S02]  /*4910*/  UMOV UR36, UR26 ;  /* 0x0000001a00247c82 */ /* 0x000fe40008000000 */
[----:B------:R-:W-:Y:S01]  /*4920*/  IMAD.U32 R9, RZ, RZ, UR4 ;  /* 0x00000004ff097e24 */ /* 0x000fe2000f8e00ff */
[----:B------:R-:W-:Y:S04]  /*4930*/  @!P1 R2UR UR4, R8 ;  /* 0x00000000080492ca */ /* 0x000fe800000e0000 */
[----:B------:R-:W-:Y:S11]  /*4940*/  @!P1 R2UR UR5, R9 ;  /* 0x00000000090592ca */ /* 0x000ff600000e0000 */
[----:B------:R-:W-:Y:S02]  /*4950*/  @!UPT UIADD3 URZ, UPT, UPT, URZ, URZ, URZ ;  /* 0x000000fffffff290 */ /* 0x000fe4000fffe0ff */
[----:B------:R2:W-:Y:S01]  /*4960*/  @!UP0 UTMALDG.3D [UR8], [UR4], desc[UR6] ;  /* 0x00000608040085b4 */ /* 0x0005e20008011000 */
[----:B------:R2:W-:Y:S01]  /*4970*/  @!P1 SYNCS.ARRIVE.TRANS64.RED.A0TR RZ, [UR21+0x38], R7 ;  /* 0x00003807ffff99a7 */ /* 0x0005e20008300415 */
[----:B------:R-:W-:Y:S01]  /*4980*/  SYNCS.ARRIVE.TRANS64.RED.A1T0 RZ, [UR33], RZ ;  /* 0x000000ffffff79a7 */ /* 0x000fe20008100421 */
[----:B------:R-:W-:Y:S05]  /*4990*/  BRA.U UP1, `(.L_x_82) ;  /* 0xfffffff5012c7547 */ /* 0x000fea000b83ffff */
[----:B------:R-:W-:-:S04]  /*49a0*/  SHF.L.U32 R3, R15, 0x1f, RZ ;  /* 0x0000001f0f037819 */ /* 0x000fc800000006ff */
[----:B------:R-:W3:Y:S02]  /*49b0*/  SYNCS.PHASECHK.TRANS64.TRYWAIT P0, [UR21+0x40], R3 ;  /* 0x00004003ff0075a7 */ /* 0x000ee40008001115 */
[----:B---3--:R-:W-:Y:S05]  /*49c0*/  @!P0 BRA `(.L_x_83) ;  /* 0x0000003400148947 */ /* 0x008fea0003800000 */
.L_x_143:
[----:B---3--:R-:W-:-:S07]  /*49d0*/  MOV R0, UR21 ;  /* 0x0000001500007c02 */ /* 0x008fce0008000f00 */
.L_x_84:
[----:B---3--:R-:W-:-:S04]  /*49e0*/  SHF.L.U32 R3, R15, 0x1f, RZ ;  /* 0x0000001f0f037819 */ /* 0x008fc800000006ff */
[----:B------:R3:W4:Y:S03]  /*49f0*/  SYNCS.PHASECHK.TRANS64.TRYWAIT P0, [R0+URZ+0x48], R3 ;  /* 0x00004803000075a7 */ /* 0x00072600080011ff */
[----:B----4-:R-:W-:Y:S05]  /*4a00*/  @!P0 NANOSLEEP.SYNCS 0x989680 ;  /* 0x009896800000895d */ /* 0x010fea0003900000 */
[----:B------:R-:W4:Y:S02]  /*4a10*/  @!P0 SYNCS.PHASECHK.TRANS64 P0, [R0+URZ+0x48], R3 ;  /* 0x00004803000085a7 */ /* 0x000f2400080010ff */
[----:B-12-4-:R-:W-:Y:S05]  /*4a20*/  @P0 EXIT ;  /* 0x000000000000094d */ /* 0x016fea0003800000 */
[----:B------:R-:W-:Y:S05]  /*4a30*/  BRA `(.L_x_84) ;  /* 0xfffffffc00e87947 */ /* 0x000fea000383ffff */
.L_x_73:
[----:B------:R-:W-:-:S06]  /*4a40*/  UISETP.GE.AND UP0, UPT, UR17, 0x4, UPT ;  /* 0x000000041100788c */ /* 0x000fcc000bf06270 */
[----:B------:R-:W-:-:S13]  /*4a50*/  PLOP3.LUT P0, PT, PT, PT, UP0, 0x80, 0x8 ;  /* 0x000000000008781c */ /* 0x000fda0003f0f008 */
[----:B------:R-:W-:Y:S05]  /*4a60*/  @!P0 EXIT ;  /* 0x000000000000894d */ /* 0x000fea0003800000 */
[----:B------:R-:W1:Y:S08]  /*4a70*/  S2UR UR4, SR_CgaCtaId ;  /* 0x00000000000479c3 */ /* 0x000e700000008800 */
[----:B------:R-:W-:Y:S01]  /*4a80*/  BAR.SYNC.DEFER_BLOCKING 0x6, 0xa0 ;  /* 0x0182800000007b1d */ /* 0x000fe20000010000 */
[C---:B------:R-:W-:Y:S01]  /*4a90*/  IMAD.SHL.U32 R7, R93.reuse, 0x40, RZ ;  /* 0x000000405d077824 */ /* 0x040fe200078e00ff */
[C---:B------:R-:W-:Y:S01]  /*4aa0*/  LOP3.LUT R95, R93.reuse, 0x60, RZ, 0xc0, !PT ;  /* 0x000000605d5f7812 */ /* 0x040fe200078ec0ff */
[----:B------:R-:W-:-:S02]  /*4ab0*/  IMAD.SHL.U32 R4, R93, 0x20, RZ ;  /* 0x000000205d047824 */ /* 0x000fc400078e00ff */
[----:B------:R-:W-:Y:S02]  /*4ac0*/  HFMA2 R36, -RZ, RZ, 0, 0 ;  /* 0x00000000ff247431 */ /* 0x000fe400000001ff */
[----:B------:R-:W-:Y:S01]  /*4ad0*/  IMAD.SHL.U32 R6, R93, 0x2, RZ ;  /* 0x000000025d067824 */ /* 0x000fe200078e00ff */
[----:B------:R-:W-:Y:S01]  /*4ae0*/  UMOV UR44, 0x400 ;  /* 0x00000400002c7882 */ /* 0x000fe20000000000 */
[----:B------:R-:W2:Y:S01]  /*4af0*/  LDC.64 R82, c[0x0][0x8b0] ;  /* 0x00022c00ff527b82 */ /* 0x000ea20000000a00 */
[----:B------:R-:W-:Y:S01]  /*4b00*/  LOP3.LUT R5, R7, 0x180, RZ, 0xc0, !PT ;  /* 0x0000018007057812 */ /* 0x000fe200078ec0ff */
[----:B------:R-:W-:Y:S01]  /*4b10*/  IMAD.U32 R37, R93, 0x10000, RZ ;  /* 0x000100005d257824 */ /* 0x000fe200078e00ff */
[----:B------:R-:W-:Y:S01]  /*4b20*/  LOP3.LUT R4, R4, 0xc00, RZ, 0xc0, !PT ;  /* 0x00000c0004047812 */ /* 0x000fe200078ec0ff */
[----:B------:R-:W-:Y:S01]  /*4b30*/  IMAD.MOV.U32 R92, RZ, RZ, RZ ;  /* 0x000000ffff5c7224 */ /* 0x000fe200078e00ff */
[----:B------:R-:W-:Y:S01]  /*4b40*/  LOP3.LUT R6, R5, 0x20, R6, 0xf8, !PT ;  /* 0x0000002005067812 */ /* 0x000fe200078ef806 */
[----:B------:R-:W-:Y:S01]  /*4b50*/  IMAD.SHL.U32 R5, R93, 0x8, RZ ;  /* 0x000000085d057824 */ /* 0x000fe200078e00ff */
[----:B------:R-:W-:Y:S01]  /*4b60*/  LOP3.LUT R4, R4, 0x40, R7, 0xf8, !PT ;  /* 0x0000004004047812 */ /* 0x000fe200078ef807 */
[----:B------:R-:W3:Y:S01]  /*4b70*/  LDC.64 R80, c[0x0][0x8a8] ;  /* 0x00022a00ff507b82 */ /* 0x000ee20000000a00 */
[----:B------:R-:W-:Y:S01]  /*4b80*/  LOP3.LUT R37, R37, 0x600000, RZ, 0xc0, !PT ;  /* 0x0060000025257812 */ /* 0x000fe200078ec0ff */
[----:B------:R-:W-:Y:S01]  /*4b90*/  IMAD.MOV.U32 R87, RZ, RZ, RZ ;  /* 0x000000ffff577224 */ /* 0x000fe200078e00ff */
[----:B------:R-:W-:-:S02]  /*4ba0*/  LOP3.LUT R5, R6, 0x30, R5, 0x78, !PT ;  /* 0x0000003006057812 */ /* 0x000fc400078e7805 */
[----:B------:R-:W-:Y:S02]  /*4bb0*/  CS2R R90, SRZ ;  /* 0x00000000005a7805 */ /* 0x000fe4000001ff00 */
[----:B------:R-:W-:Y:S01]  /*4bc0*/  LOP3.LUT R4, R4, 0x200, R7, 0xf8, !PT ;  /* 0x0000020004047812 */ /* 0x000fe200078ef807 */
[----:B------:R-:W-:Y:S01]  /*4bd0*/  IMAD.MOV.U32 R89, RZ, RZ, RZ ;  /* 0x000000ffff597224 */ /* 0x000fe200078e00ff */
[----:B------:R-:W-:Y:S01]  /*4be0*/  LOP3.LUT R93, R93, 0x2, RZ, 0xc0, !PT ;  /* 0x000000025d5d7812 */ /* 0x000fe200078ec0ff */
[----:B-1----:R-:W-:Y:S01]  /*4bf0*/  ULEA UR44, UR4, UR44, 0x18 ;  /* 0x0000002c042c7291 */ /* 0x002fe2000f8ec0ff */
[----:B------:R-:W-:Y:S01]  /*4c00*/  LOP3.LUT R71, R4, R5, RZ, 0xfc, !PT ;  /* 0x0000000504477212 */ /* 0x000fe200078efcff */
[----:B------:R-:W1:Y:S01]  /*4c10*/  LDCU UR57, c[0x0][0x370] ;  /* 0x00006e00ff3977ac */ /* 0x000e620008000800 */
[----:B------:R-:W-:Y:S01]  /*4c20*/  IADD3 R88, PT, PT, -R93, RZ, RZ ;  /* 0x000000ff5d587210 */ /* 0x000fe20007ffe1ff */
[----:B------:R-:W-:Y:S01]  /*4c30*/  UIADD3 UR4, UPT, UPT, UR44, 0x2200, URZ ;  /* 0x000022002c047890 */ /* 0x000fe2000fffe0ff */
[----:B------:R-:W4:Y:S04]  /*4c40*/  LDCU UR43, c[0x0][0xb0c] ;  /* 0x00016180ff2b77ac */ /* 0x000f280008000800 */
[----:B------:R-:W1:Y:S01]  /*4c50*/  LDS R0, [UR44+0x110] ;  /* 0x0001102cff007984 */ /* 0x000e620008000800 */
[----:B------:R-:W-:Y:S01]  /*4c60*/  IMAD.U32 R94, RZ, RZ, UR4 ;  /* 0x00000004ff5e7e24 */ /* 0x000fe2000f8e00ff */
[----:B------:R-:W1:Y:S01]  /*4c70*/  LDCU UR39, c[0x0][0xb30] ;  /* 0x00016600ff2777ac */ /* 0x000e620008000800 */
[----:B------:R-:W1:Y:S01]  /*4c80*/  LDCU.64 UR46, c[0x0][0x888] ;  /* 0x00011100ff2e77ac */ /* 0x000e620008000a00 */
[----:B------:R-:W1:Y:S01]  /*4c90*/  LDCU.64 UR40, c[0x0][0xb28] ;  /* 0x00016500ff2877ac */ /* 0x000e620008000a00 */
[----:B------:R-:W1:Y:S01]  /*4ca0*/  LDCU.64 UR60, c[0x0][0x890] ;  /* 0x00011200ff3c77ac */ /* 0x000e620008000a00 */
[----:B------:R-:W1:Y:S01]  /*4cb0*/  LDCU.128 UR52, c[0x0][0xb10] ;  /* 0x00016200ff3477ac */ /* 0x000e620008000c00 */
[----:B------:R-:W1:Y:S01]  /*4cc0*/  LDCU UR56, c[0x0][0x374] ;  /* 0x00006e80ff3877ac */ /* 0x000e620008000800 */
[----:B------:R-:W-:Y:S01]  /*4cd0*/  UIADD3 UR63, UPT, UPT, UR44, 0x200, URZ ;  /* 0x000002002c3f7890 */ /* 0x000fe2000fffe0ff */
[----:B-1234-:R-:W-:-:S11]  /*4ce0*/  IMAD.IADD R37, R0, 0x1, R37 ;  /* 0x0000000100257824 */ /* 0x01efd600078e0225 */
.L_x_110:
[----:B------:R-:W-:Y:S02]  /*4cf0*/  LEA R3, R87, UR44, 0x3 ;  /* 0x0000002c57037c11 */ /* 0x000fe4000f8e18ff */
[----:B------:R-:W-:Y:S02]  /*4d00*/  SHF.L.U32 R0, R91, 0x1f, RZ ;  /* 0x0000001f5b007819 */ /* 0x000fe400000006ff */
[----:B------:R-:W-:Y:S02]  /*4d10*/  LEA R5, R87, UR44, 0x4 ;  /* 0x0000002c57057c11 */ /* 0x000fe4000f8e20ff */
[----:B-1----:R-:W1:Y:S02]  /*4d20*/  SYNCS.PHASECHK.TRANS64.TRYWAIT P0, [R3+URZ+0x60], R0 ;  /* 0x00006000030075a7 */ /* 0x002e6400080011ff */
[----:B-1----:R-:W-:Y:S05]  /*4d30*/  @!P0 BRA `(.L_x_85) ;  /* 0x0000003000508947 */ /* 0x002fea0003800000 */
.L_x_144:
        /* <DEDUP_REMOVED lines=8> */
[----:B--2---:R-:W-:Y:S11]  /*4dc0*/  LOP3.LUT P0, RZ, R6, 0x1, RZ, 0xc0, !PT ;  /* 0x0000000106ff7812 */ /* 0x004ff6000780c0ff */
[----:B------:R-:W-:Y:S02]  /*4dd0*/  @!UPT UIADD3 URZ, UPT, UPT, URZ, URZ, URZ ;  /* 0x000000fffffff290 */ /* 0x000fe4000fffe0ff */
[----:B---3--:R-:W-:Y:S01]  /*4de0*/  VOTEU.ANY UP1, P0 ;  /* 0x0000000000ff7886 */ /* 0x008fe20000020100 */
[----:B------:R-:W-:Y:S01]  /*4df0*/  PLOP3.LUT P0, PT, PT, PT, UP1, 0x80, 0x8 ;  /* 0x000000000008781c */ /* 0x000fe20003f0f018 */
[----:B------:R-:W-:Y:S11]  /*4e00*/  UP2UR UR45, UPR, URZ, 0x2 ;  /* 0x00000002ff2d7883 */ /* 0x000ff60008000000 */
[----:B------:R-:W-:Y:S01]  /*4e10*/  @!UPT UIADD3 URZ, UPT, UPT, URZ, URZ, URZ ;  /* 0x000000fffffff290 */ /* 0x000fe2000fffe0ff */
[----:B-1----:R-:W-:Y:S02]  /*4e20*/  @P0 SHF.R.U32.HI R0, RZ, 0x10, R5 ;  /* 0x00000010ff000819 */ /* 0x002fe40000011605 */
        /* <DEDUP_REMOVED lines=12> */
[----:B------:R-:W2:Y:S01]  /*4ef0*/  LDCU UR12, c[0x0][0xb20] ;  /* 0x00016400ff0c77ac */ /* 0x000ea20008000800 */
[----:B------:R-:W-:Y:S02]  /*4f00*/  UIMAD.WIDE.U32 UR4, UR56, UR55, URZ ;  /* 0x00000037380472a5 */ /* 0x000fe4000f8e00ff */
[----:B------:R-:W-:Y:S02]  /*4f10*/  UIMAD.WIDE.U32 UR6, UR57, UR52, URZ ;  /* 0x00000034390672a5 */ /* 0x000fe4000f8e00ff */
[----:B------:R-:W-:Y:S02]  /*4f20*/  UISETP.NE.AND UP0, UPT, UR54, 0x1, UPT ;  /* 0x000000013600788c */ /* 0x000fe4000bf05270 */
[----:B------:R-:W-:Y:S02]  /*4f30*/  UIMAD.WIDE.U32 UR8, UR37, UR55, URZ ;  /* 0x00000037250872a5 */ /* 0x000fe4000f8e00ff */
[----:B------:R-:W-:Y:S02]  /*4f40*/  UIMAD.WIDE.U32 UR10, UR38, UR52, URZ ;  /* 0x00000034260a72a5 */ /* 0x000fe4000f8e00ff */
[----:B------:R-:W-:Y:S02]  /*4f50*/  UISETP.NE.AND UP1, UPT, UR43, 0x1, UPT ;  /* 0x000000012b00788c */ /* 0x000fe4000bf25270 */
[----:B------:R-:W-:Y:S01]  /*4f60*/  UISETP.NE.AND UP2, UPT, UR42, 0x1, UPT ;  /* 0x000000012a00788c */ /* 0x000fe2000bf45270 */
[----:B------:R-:W-:Y:S02]  /*4f70*/  UMOV UR4, UR5 ;  /* 0x0000000500047c82 */ /* 0x000fe40008000000 */
[----:B--2---:R-:W-:Y:S03]  /*4f80*/  USHF.R.U32.HI UR5, URZ, UR12, UR4 ;  /* 0x0000000cff057299 */ /* 0x004fe60008011604 */
[----:B------:R-:W-:Y:S02]  /*4f90*/  UMOV UR4, UR7 ;  /* 0x0000000700047c82 */ /* 0x000fe40008000000 */
[----:B------:R-:W-:Y:S02]  /*4fa0*/  USHF.R.U32.HI UR7, URZ, UR53, UR4 ;  /* 0x00000035ff077299 */ /* 0x000fe40008011604 */
[----:B------:R-:W-:Y:S02]  /*4fb0*/  USEL UR4, UR56, UR5, !UP0 ;  /* 0x0000000538047287 */ /* 0x000fe4000c000000 */
[----:B------:R-:W-:Y:S01]  /*4fc0*/  USEL UR7, UR57, UR7, !UP1 ;  /* 0x0000000739077287 */ /* 0x000fe2000c800000 */
[----:B------:R-:W-:Y:S01]  /*4fd0*/  UMOV UR5, UR9 ;  /* 0x0000000900057c82 */ /* 0x000fe20008000000 */
[----:B------:R-:W-:Y:S02]  /*4fe0*/  UIMAD.WIDE.U32 UR8, UR4, UR40, URZ ;  /* 0x00000028040872a5 */ /* 0x000fe4000f8e00ff */
[----:B------:R-:W-:Y:S03]  /*4ff0*/  USHF.R.U32.HI UR6, URZ, UR12, UR5 ;  /* 0x0000000cff067299 */ /* 0x000fe60008011605 */
[----:B------:R-:W-:Y:S01]  /*5000*/  UMOV UR5, UR11 ;  /* 0x0000000b00057c82 */ /* 0x000fe20008000000 */
[----:B------:R-:W-:Y:S02]  /*5010*/  UIMAD.WIDE.U32 UR10, UR7, UR40, URZ ;  /* 0x00000028070a72a5 */ /* 0x000fe4000f8e00ff */
[----:B------:R-:W-:Y:S02]  /*5020*/  USHF.R.U32.HI UR12, URZ, UR53, UR5 ;  /* 0x00000035ff0c7299 */ /* 0x000fe40008011605 */
[----:B------:R-:W-:Y:S01]  /*5030*/  USEL UR6, UR37, UR6, !UP0 ;  /* 0x0000000625067287 */ /* 0x000fe2000c000000 */
[----:B------:R-:W-:Y:S02]  /*5040*/  UMOV UR5, UR9 ;  /* 0x0000000900057c82 */ /* 0x000fe40008000000 */
[----:B------:R-:W-:Y:S01]  /*5050*/  UMOV UR10, UR11 ;  /* 0x0000000b000a7c82 */ /* 0x000fe20008000000 */
[----:B------:R-:W-:Y:S02]  /*5060*/  @UP2 USHF.R.U32.HI UR4, URZ, UR41, UR5 ;  /* 0x00000029ff042299 */ /* 0x000fe40008011605 */
[----:B------:R-:W-:Y:S02]  /*5070*/  @UP2 USHF.R.U32.HI UR7, URZ, UR41, UR10 ;  /* 0x00000029ff072299 */ /* 0x000fe4000801160a */
[----:B------:R-:W-:Y:S02]  /*5080*/  UIMAD UR4, UR42, UR4, URZ ;  /* 0x000000042a0472a4 */ /* 0x000fe4000f8e02ff */
[----:B------:R-:W-:Y:S02]  /*5090*/  UIMAD.WIDE.U32 UR10, UR6, UR40, URZ ;  /* 0x00000028060a72a5 */ /* 0x000fe4000f8e00ff */
[----:B------:R-:W-:Y:S02]  /*50a0*/  USEL UR5, UR38, UR12, !UP1 ;  /* 0x0000000c26057287 */ /* 0x000fe4000c800000 */
[----:B------:R-:W-:Y:S02]  /*50b0*/  UIMAD UR8, UR42, UR7, URZ ;  /* 0x000000072a0872a4 */ /* 0x000fe4000f8e02ff */
[----:B------:R-:W-:Y:S03]  /*50c0*/  UISETP.GE.AND UP0, UPT, UR6, UR4, UPT ;  /* 0x000000040600728c */ /* 0x000fe6000bf06270 */
[----:B------:R-:W-:Y:S01]  /*50d0*/  UMOV UR4, UR11 ;  /* 0x0000000b00047c82 */ /* 0x000fe20008000000 */
[----:B------:R-:W-:Y:S02]  /*50e0*/  UISETP.GE.OR UP0, UPT, UR5, UR8, UP0 ;  /* 0x000000080500728c */ /* 0x000fe40008706670 */
[----:B------:R-:W-:Y:S02]  /*50f0*/  USHF.R.U32.HI UR4, URZ, UR41, UR4 ;  /* 0x00000029ff047299 */ /* 0x000fe40008011604 */
[----:B------:R-:W-:Y:S02]  /*5100*/  UIMAD.WIDE.U32 UR8, UR5, UR40, URZ ;  /* 0x00000028050872a5 */ /* 0x000fe4000f8e00ff */
[----:B------:R-:W-:Y:S02]  /*5110*/  USEL UR11, UR6, UR4, !UP2 ;  /* 0x00000004060b7287 */ /* 0x000fe4000d000000 */
[----:B------:R-:W-:Y:S02]  /*5120*/  UIADD3 UR8, UPT, UPT, -UR5, URZ, URZ ;  /* 0x000000ff05087290 */ /* 0x000fe4000fffe1ff */
[----:B------:R-:W-:Y:S01]  /*5130*/  UIADD3 UR10, UPT, UPT, -UR11, URZ, URZ ;  /* 0x000000ff0b0a7290 */ /* 0x000fe2000fffe1ff */
[----:B------:R-:W-:Y:S01]  /*5140*/  @!UP0 UMOV UR4, UR9 ;  /* 0x0000000900048c82 */ /* 0x000fe20008000000 */
[----:B------:R-:W-:Y:S02]  /*5150*/  UIADD3 UR9, UPT, UPT, -UR6, URZ, URZ ;  /* 0x000000ff06097290 */ /* 0x000fe4000fffe1ff */
[----:B------:R-:W-:Y:S02]  /*5160*/  @!UP0 USHF.R.U32.HI UR4, URZ, UR41, UR4 ;  /* 0x00000029ff048299 */ /* 0x000fe40008011604 */
[----:B------:R-:W-:Y:S02]  /*5170*/  UIMAD UR10, UR42, UR10, UR6 ;  /* 0x0000000a2a0a72a4 */ /* 0x000fe4000f8e0206 */
[----:B------:R-:W-:Y:S04]  /*5180*/  @!UP0 USEL UR4, UR5, UR4, !UP2 ;  /* 0x0000000405048287 */ /* 0x000fe8000d000000 */
[----:B------:R-:W-:Y:S02]  /*5190*/  @!UP0 UIMAD UR10, UR7, UR10, UR4 ;  /* 0x0000000a070a82a4 */ /* 0x000fe4000f8e0204 */
[----:B------:R-:W-:Y:S02]  /*51a0*/  @!UP0 UIADD3 UR11, UPT, UPT, UR11, -UR4, URZ ;  /* 0x800000040b0b8290 */ /* 0x000fe4000fffe0ff */
[----:B------:R-:W-:Y:S02]  /*51b0*/  UIMAD UR7, UR43, UR8, UR38 ;  /* 0x000000082b0772a4 */ /* 0x000fe4000f8e0226 */
[----:B------:R-:W-:Y:S02]  /*51c0*/  @!UP0 UIMAD UR6, UR11, UR42, UR5 ;  /* 0x0000002a0b0682a4 */ /* 0x000fe4000f8e0205 */
[----:B------:R-:W-:Y:S01]  /*51d0*/  UIMAD UR4, UR54, UR9, UR37 ;  /* 0x00000009360472a4 */ /* 0x000fe2000f8e0225 */
[----:B------:R-:W-:Y:S02]  /*51e0*/  @!UP0 UMOV UR5, UR10 ;  /* 0x0000000a00058c82 */ /* 0x000fe40008000000 */
[----:B------:R-:W-:Y:S02]  /*51f0*/  UIMAD UR38, UR5, UR43, UR7 ;  /* 0x0000002b052672a4 */ /* 0x000fe4000f8e0207 */
[----:B------:R-:W-:Y:S11]  /*5200*/  UIMAD UR37, UR6, UR54, UR4 ;  /* 0x00000036062572a4 */ /* 0x000ff6000f8e0204 */
[----:B------:R-:W-:Y:S01]  /*5210*/  @!UPT UIADD3 URZ, UPT, UPT, URZ, URZ, URZ ;  /* 0x000000fffffff290 */ /* 0x000fe2000fffe0ff */
.L_x_86:
[----:B------:R-:W-:Y:S01]  /*5220*/  UISETP.NE.AND UP0, UPT, UR39, 0x1, UPT ;  /* 0x000000012700788c */ /* 0x000fe2000bf05270 */
[----:B------:R-:W-:Y:S01]  /*5230*/  IADD3 R87, PT, PT, R87, 0x1, RZ ;  /* 0x0000000157577810 */ /* 0x000fe20007ffe0ff */
[----:B------:R-:W-:Y:S02]  /*5240*/  USHF.L.U32 UR50, UR16, 0x6, URZ ;  /* 0x0000000610327899 */ /* 0x000fe400080006ff */
[----:B------:R-:W-:Y:S07]  /*5250*/  USHF.L.U32 UR49, UR20, 0x7, URZ ;  /* 0x0000000714317899 */ /* 0x000fee00080006ff */
[----:B------:R-:W2:Y:S01]  /*5260*/  @!UP0 LDCU.128 UR12, c[0x0][0xb10] ;  /* 0x00016200ff0c87ac */ /* 0x000ea20008000c00 */
[----:B------:R-:W3:Y:S01]  /*5270*/  @!UP0 LDCU UR5, c[0x0][0xb0c] ;  /* 0x00016180ff0587ac */ /* 0x000ee20008000800 */
[----:B------:R-:W4:Y:S01]  /*5280*/  @!UP0 LDCU UR10, c[0x0][0xb20] ;  /* 0x00016400ff0a87ac */ /* 0x000f220008000800 */
[----:B--2---:R-:W-:Y:S02]  /*5290*/  UIMAD.WIDE.U32 UR8, UR38, UR12, URZ ;  /* 0x0000000c260872a5 */ /* 0x004fe4000f8e00ff */
[----:B------:R-:W-:Y:S02]  /*52a0*/  UIMAD.WIDE.U32 UR6, UR37, UR15, URZ ;  /* 0x0000000f250672a5 */ /* 0x000fe4000f8e00ff */
[----:B------:R-:W-:Y:S03]  /*52b0*/  @!UP0 UISETP.NE.AND UP1, UPT, UR14, 0x1, UPT ;  /* 0x000000010e00888c */ /* 0x000fe6000bf25270 */
[----:B------:R-:W-:Y:S01]  /*52c0*/  @!UP0 UMOV UR4, UR9 ;  /* 0x0000000900048c82 */ /* 0x000fe20008000000 */
[----:B---3--:R-:W-:Y:S02]  /*52d0*/  @!UP0 UISETP.NE.AND UP2, UPT, UR5, 0x1, UPT ;  /* 0x000000010500888c */ /* 0x008fe4000bf45270 */
[----:B------:R-:W-:Y:S01]  /*52e0*/  @!UP0 USHF.R.U32.HI UR4, URZ, UR13, UR4 ;  /* 0x0000000dff048299 */ /* 0x000fe20008011604 */
[----:B------:R-:W-:Y:S02]  /*52f0*/  @!UP0 UMOV UR6, UR7 ;  /* 0x0000000700068c82 */ /* 0x000fe40008000000 */
[----:B----4-:R-:W-:Y:S02]  /*5300*/  @!UP0 USHF.R.U32.HI UR6, URZ, UR10, UR6 ;  /* 0x0000000aff068299 */ /* 0x010fe40008011606 */
[----:B------:R-:W-:Y:S02]  /*5310*/  @!UP0 USEL UR7, UR38, UR4, !UP2 ;  /* 0x0000000426078287 */ /* 0x000fe4000d000000 */
[----:B------:R-:W-:Y:S04]  /*5320*/  @!UP0 USEL UR6, UR37, UR6, !UP1 ;  /* 0x0000000625068287 */ /* 0x000fe8000c800000 */
[----:B------:R-:W-:Y:S02]  /*5330*/  @!UP0 UIADD3 UR4, UPT, UPT, -UR7, UR6, URZ ;  /* 0x0000000607048290 */ /* 0x000fe4000fffe1ff */
[----:B------:R-:W-:Y:S02]  /*5340*/  @!UP0 UIADD3 UR6, UPT, UPT, UR7, -UR6, URZ ;  /* 0x8000000607068290 */ /* 0x000fe4000fffe0ff */
[----:B------:R-:W-:Y:S02]  /*5350*/  @!UP0 UIMAD UR38, UR4, UR5, UR38 ;  /* 0x00000005042682a4 */ /* 0x000fe4000f8e0226 */
[----:B------:R-:W-:Y:S02]  /*5360*/  @!UP0 UIMAD UR37, UR6, UR14, UR37 ;  /* 0x0000000e062582a4 */ /* 0x000fe4000f8e0225 */
[----:B------:R-:W-:Y:S09]  /*5370*/  ULOP3.LUT UP0, URZ, UR63, 0x1b0, URZ, 0xc0, !UPT ;  /* 0x000001b03fff7892 */ /* 0x000ff2000f80c0ff */
[----:B------:R-:W-:Y:S05]  /*5380*/  BRA.U !UP0, `(.L_x_87) ;  /* 0x0000000108407547 */ /* 0x000fea000b800000 */
[----:B------:R-:W2:Y:S01]  /*5390*/  LDCU.64 UR8, c[0x4][0x80] ;  /* 0x01001000ff0877ac */ /* 0x000ea20008000a00 */
[----:B------:R-:W-:Y:S01]  /*53a0*/  MOV R3, 0x0 ;  /* 0x0000000000037802 */ /* 0x000fe20000000f00 */
[----:B------:R-:W-:Y:S02]  /*53b0*/  HFMA2 R12, -RZ, RZ, 0, 5.9604644775390625e-08 ;  /* 0x00000001ff0c7431 */ /* 0x000fe400000001ff */
[----:B------:R-:W-:Y:S02]  /*53c0*/  IMAD.MOV.U32 R8, RZ, RZ, 0x70 ;  /* 0x00000070ff087424 */ /* 0x000fe400078e00ff */
[----:B------:R-:W-:Y:S01]  /*53d0*/  IMAD.MOV.U32 R13, RZ, RZ, RZ ;  /* 0x000000ffff0d7224 */ /* 0x000fe200078e00ff */
[----:B------:R-:W3:Y:S01]  /*53e0*/  LDCU.64 UR6, c[0x4][0x88] ;  /* 0x01001100ff0677ac */ /* 0x000ee20008000a00 */
[----:B------:R-:W4:Y:S01]  /*53f0*/  LDC.64 R2, c[0x4][R3] ;  /* 0x0100000003027b82 */ /* 0x000f220000000a00 */
[----:B------:R-:W1:Y:S01]  /*5400*/  LDCU.64 UR4, c[0x4][0x8] ;  /* 0x01000100ff0477ac */ /* 0x000e620008000a00 */
[----:B--2---:R-:W-:Y:S01]  /*5410*/  MOV R5, UR9 ;  /* 0x0000000900057c02 */ /* 0x004fe20008000f00 */
[----:B------:R-:W-:Y:S01]  /*5420*/  IMAD.U32 R4, RZ, RZ, UR8 ;  /* 0x00000008ff047e24 */ /* 0x000fe2000f8e00ff */
[----:B---3--:R-:W-:Y:S01]  /*5430*/  MOV R7, UR7 ;  /* 0x0000000700077c02 */ /* 0x008fe20008000f00 */
[----:B------:R-:W-:Y:S01]  /*5440*/  IMAD.U32 R6, RZ, RZ, UR6 ;  /* 0x00000006ff067e24 */ /* 0x000fe2000f8e00ff */
[----:B-1----:R-:W-:Y:S01]  /*5450*/  MOV R11, UR5 ;  /* 0x00000005000b7c02 */ /* 0x002fe20008000f00 */
[----:B------:R-:W-:Y:S02]  /*5460*/  IMAD.U32 R10, RZ, RZ, UR4 ;  /* 0x00000004ff0a7e24 */ /* 0x000fe4000f8e00ff */
[----:B------:R-:W-:Y:S07]  /*5470*/  LEPC R20, `(.L_x_87) ;  /* 0x000000001014794e */ /* 0x000fee0000000000 */
[----:B----45:R-:W-:Y:S05]  /*5480*/  CALL.ABS.NOINC R2 ;  /* 0x0000000002007343 */ /* 0x030fea0003c00000 */
.L_x_87:
[----:B------:R-:W-:Y:S01]  /*5490*/  LOP3.LUT P0, RZ, R94, 0x1b0, RZ, 0xc0, !PT ;  /* 0x000001b05eff7812 */ /* 0x000fe2000780c0ff */
[----:B------:R-:W-:Y:S11]  /*54a0*/  BSSY.RECONVERGENT B6, `(.L_x_88) ;  /* 0x0000013000067945 */ /* 0x000ff60003800200 */
[----:B------:R-:W-:Y:S01]  /*54b0*/  @!UPT UIADD3 URZ, UPT, UPT, URZ, URZ, URZ ;  /* 0x000000fffffff290 */ /* 0x000fe2000fffe0ff */
[----:B------:R-:W-:Y:S05]  /*54c0*/  @!P0 BRA `(.L_x_89) ;  /* 0x0000000000408947 */ /* 0x000fea0003800000 */
        /* <DEDUP_REMOVED lines=16> */
.L_x_89:
[----:B------:R-:W-:Y:S05]  /*55d0*/  BSYNC.RECONVERGENT B6 ;  /* 0x0000000000067941 */ /* 0x000fea0003800200 */
.L_x_88:
[----:B------:R-:W-:Y:S01]  /*55e0*/  R2UR UR4, R86 ;  /* 0x00000000560472ca */ /* 0x000fe200000e0000 */
[----:B------:R-:W-:Y:S01]  /*55f0*/  UISETP.NE.U32.AND UP0, UPT, UR60, URZ, UPT ;  /* 0x000000ff3c00728c */ /* 0x000fe2000bf05070 */
[----:B------:R-:W-:Y:S02]  /*5600*/  ISETP.NE.U32.AND P4, PT, R82, RZ, PT ;  /* 0x000000ff5200720c */ /* 0x000fe40003f85070 */
[----:B------:R-:W-:Y:S01]  /*5610*/  ISETP.NE.U32.AND P2, PT, RZ, UR46, PT ;  /* 0x0000002eff007c0c */ /* 0x000fe2000bf45070 */
[----:B------:R-:W-:Y:S01]  /*5620*/  UISETP.NE.AND.EX UP1, UPT, UR61, URZ, UPT, UP0 ;  /* 0x000000ff3d00728c */ /* 0x000fe2000bf25300 */
[----:B------:R-:W-:Y:S01]  /*5630*/  ISETP.NE.AND.EX P4, PT, R83, RZ, PT, P4 ;  /* 0x000000ff5300720c */ /* 0x000fe20003f85340 */
[----:B------:R-:W-:Y:S01]  /*5640*/  UPLOP3.LUT UP0, UPT, UPT, UPT, UPT, 0x40, 0x4 ;  /* 0x000000000004789c */ /* 0x000fe20003f0e870 */
[----:B------:R-:W-:Y:S05]  /*5650*/  ISETP.NE.AND.EX P2, PT, RZ, UR47, PT, P2 ;  /* 0x0000002fff007c0c */ /* 0x000fea000bf45320 */
[----:B------:R-:W-:Y:S06]  /*5660*/  UISETP.NE.AND UP2, UPT, UR4, URZ, UPT ;  /* 0x000000ff0400728c */ /* 0x000fec000bf45270 */
[----:B------:R-:W-:Y:S05]  /*5670*/  PLOP3.LUT P1, PT, PT, PT, UP2, 0x80, 0x8 ;  /* 0x000000000008781c */ /* 0x000fea0003f2f028 */
[----:B------:R-:W-:Y:S06]  /*5680*/  @UP2 UPLOP3.LUT UP0, UPT, UPT, UPT, UP1, 0x80, 0x8 ;  /* 0x000000000008289c */ /* 0x000fec0003f0f010 */
[----:B------:R-:W-:Y:S01]  /*5690*/  PLOP3.LUT P0, PT, PT, PT, UP0, 0x80, 0x8 ;  /* 0x000000000008781c */ /* 0x000fe20003f0f008 */
[----:B------:R-:W-:Y:S01]  /*56a0*/  @!UPT UIADD3 URZ, UPT, UPT, URZ, URZ, URZ ;  /* 0x000000fffffff290 */ /* 0x000fe2000fffe0ff */
[----:B------:R-:W-:Y:S11]  /*56b0*/  BRA.U !UP1, `(.L_x_90) ;  /* 0x00000001093c7547 */ /* 0x000ff6000b800000 */
[----:B------:R-:W-:Y:S01]  /*56c0*/  UISETP.NE.U32.AND UP0, UPT, UR46, URZ, UPT ;  /* 0x000000ff2e00728c */ /* 0x000fe2000bf05070 */
[----:B-1----:R-:W-:Y:S01]  /*56d0*/  HFMA2 R0, -RZ, RZ, 0, 5.9604644775390625e-08 ;  /* 0x00000001ff007431 */ /* 0x002fe200000001ff */
[----:B------:R-:W1:Y:S01]  /*56e0*/  LDCU.64 UR8, c[0x0][0x358] ;  /* 0x00006b00ff0877ac */ /* 0x000e620008000a00 */
[----:B------:R-:W-:Y:S01]  /*56f0*/  IMAD.MOV.U32 R84, RZ, RZ, 0x1 ;  /* 0x00000001ff547424 */ /* 0x000fe200078e00ff */
[----:B------:R-:W-:Y:S06]  /*5700*/  UISETP.NE.AND.EX UP0, UPT, UR47, URZ, UPT, UP0 ;  /* 0x000000ff2f00728c */ /* 0x000fec000bf05300 */
[----:B------:R-:W-:Y:S05]  /*5710*/  PLOP3.LUT P3, PT, PT, PT, UP0, 0x80, 0x8 ;  /* 0x000000000008781c */ /* 0x000fea0003f6f008 */
[----:B------:R-:W2:Y:S01]  /*5720*/  @UP0 LDCU.64 UR4, c[0x0][0x888] ;  /* 0x00011100ff0407ac */ /* 0x000ea20008000a00 */
[----:B------:R-:W-:Y:S07]  /*5730*/  @UP0 UIMAD UR6, UR36, UR60, URZ ;  /* 0x0000003c240602a4 */ /* 0x000fee000f8e02ff */
[----:B------:R-:W-:Y:S01]  /*5740*/  @!P3 PRMT R84, R0, 0x7610, R84 ;  /* 0x000076100054b816 */ /* 0x000fe20000000054 */
[----:B--2---:R-:W-:Y:S06]  /*5750*/  @UP0 UIMAD.WIDE UR4, UR6, 0x4, UR4 ;  /* 0x00000004060408a5 */ /* 0x004fec000f8e0204 */
[----:B------:R-:W-:Y:S01]  /*5760*/  IMAD.U32 R2, RZ, RZ, UR4 ;  /* 0x00000004ff027e24 */ /* 0x000fe2000f8e00ff */
[----:B------:R-:W-:Y:S04]  /*5770*/  MOV R3, UR5 ;  /* 0x0000000500037c02 */ /* 0x000fe80008000f00 */
[----:B------:R-:W2:Y:S01]  /*5780*/  @!UP0 LDCU UR4, c[0x0][0x880] ;  /* 0x00011000ff0487ac */ /* 0x000ea20008000800 */
[----:B-1---5:R3:W5:Y:S02]  /*5790*/  @P3 LDG.E R41, desc[UR8][R2.64] ;  /* 0x0000000802293981 */ /* 0x022764000c1e1900 */
[----:B--23--:R-:W-:Y:S02]  /*57a0*/  @!P3 IMAD.U32 R41, RZ, RZ, UR4 ;  /* 0x00000004ff29be24 */ /* 0x00cfe4000f8e00ff */
.L_x_90:
[----:B------:R-:W-:Y:S05]  /*57b0*/  @!P4 BRA `(.L_x_91) ;  /* 0x000000000024c947 */ /* 0x000fea0003800000 */
[----:B------:R-:W-:Y:S01]  /*57c0*/  ISETP.NE.U32.AND P3, PT, R80, RZ, PT ;  /* 0x000000ff5000720c */ /* 0x000fe20003f65070 */
[----:B------:R-:W2:Y:S03]  /*57d0*/  LDCU.64 UR4, c[0x0][0x358] ;  /* 0x00006b00ff0477ac */ /* 0x000ea60008000a00 */
[----:B------:R-:W-:Y:S11]  /*57e0*/  ISETP.NE.AND.EX P3, PT, R81, RZ, PT, P3 ;  /* 0x000000ff5100720c */ /* 0x000ff60003f65330 */
[----:B------:R-:W-:Y:S02]  /*57f0*/  @!UPT UIADD3 URZ, UPT, UPT, URZ, URZ, URZ ;  /* 0x000000fffffff290 */ /* 0x000fe4000fffe0ff */
[----:B------:R-:W3:Y:S01]  /*5800*/  @P3 LDC.64 R2, c[0x0][0x8a8] ;  /* 0x00022a00ff023b82 */ /* 0x000ee20000000a00 */
[----:B-1----:R-:W-:Y:S04]  /*5810*/  @P3 IMAD R0, R82, UR36, RZ ;  /* 0x0000002452003c24 */ /* 0x002fe8000f8e02ff */
[----:B---3--:R-:W-:Y:S05]  /*5820*/  @P3 IMAD.WIDE R2, R0, 0x4, R2 ;  /* 0x0000000400023825 */ /* 0x008fea00078e0202 */
[----:B--2--5:R2:W5:Y:S02]  /*5830*/  @P3 LDG.E R38, desc[UR4][R2.64] ;  /* 0x0000000402263981 */ /* 0x024564000c1e1900 */
[----:B--2---:R-:W3:Y:S02]  /*5840*/  @!P3 LDC R38, c[0x0][0x8a0] ;  /* 0x00022800ff26bb82 */ /* 0x004ee40000000800 */
.L_x_91:
[----:B-----5:R-:W-:Y:S01]  /*5850*/  FSETP.NEU.AND P4, PT, R41, RZ, PT ;  /* 0x000000ff2900720b */ /* 0x020fe20003f8d000 */
[----:B------:R-:W-:Y:S01]  /*5860*/  BSSY B1, `(.L_x_92) ;  /* 0x0000042000017945 */ /* 0x000fe20003800000 */
[----:B------:R-:W-:Y:S01]  /*5870*/  SEL R5, RZ, 0xffffffff, P2 ;  /* 0xffffffffff057807 */ /* 0x000fe20001000000 */
[----:B------:R-:W-:Y:S01]  /*5880*/  IMAD.MOV.U32 R102, RZ, RZ, 0x1 ;  /* 0x00000001ff667424 */ /* 0x000fe200078e00ff */
[----:B------:R-:W-:Y:S02]  /*5890*/  LOP3.LUT P3, RZ, R84, 0xff, RZ, 0xc0, !PT ;  /* 0x000000ff54ff7812 */ /* 0x000fe4000786c0ff */
[----:B------:R-:W-:Y:S02]  /*58a0*/  CS2R R78, SRZ ;  /* 0x00000000004e7805 */ /* 0x000fe4000001ff00 */
[----:B------:R-:W-:Y:S02]  /*58b0*/  @P1 SEL R4, RZ, 0xffffffff, P4 ;  /* 0xffffffffff041807 */ /* 0x000fe40002000000 */
[----:B------:R-:W-:Y:S02]  /*58c0*/  CS2R R76, SRZ ;  /* 0x00000000004c7805 */ /* 0x000fe4000001ff00 */
[----:B------:R-:W-:Y:S02]  /*58d0*/  LEA R2, R90, UR44, 0x3 ;  /* 0x0000002c5a027c11 */ /* 0x000fe4000f8e18ff */
[----:B------:R-:W-:Y:S02]  /*58e0*/  CS2R R74, SRZ ;  /* 0x00000000004a7805 */ /* 0x000fe4000001ff00 */
[----:B------:R-:W-:Y:S02]  /*58f0*/  @P0 SEL R4, R5, R4, !P3 ;  /* 0x0000000405040207 */ /* 0x000fe40005800000 */
[----:B------:R-:W-:Y:S02]  /*5900*/  CS2R R72, SRZ ;  /* 0x0000000000487805 */ /* 0x000fe4000001ff00 */
[----:B------:R-:W-:Y:S02]  /*5910*/  LEA R100, R36, UR44, 0x3 ;  /* 0x0000002c24647c11 */ /* 0x000fe4000f8e18ff */
[----:B------:R-:W-:Y:S02]  /*5920*/  @P1 LOP3.LUT R4, R4, 0x1, RZ, 0xc0, !PT ;  /* 0x0000000104041812 */ /* 0x000fe400078ec0ff */
[----:B------:R-:W-:Y:S02]  /*5930*/  SHF.L.U32 R3, R92, 0x1f, RZ ;  /* 0x0000001f5c037819 */ /* 0x000fe400000006ff */
[----:B------:R-:W-:Y:S02]  /*5940*/  ISETP.NE.U32.OR P6, PT, R4, 0x1, !P1 ;  /* 0x000000010400780c */ /* 0x000fe40004fc5470 */
[----:B------:R-:W-:Y:S02]  /*5950*/  PLOP3.LUT P2, PT, PT, PT, UP1, 0x80, 0x8 ;  /* 0x000000000008781c */ /* 0x000fe40003f4f018 */
[C---:B------:R-:W-:Y:S02]  /*5960*/  LEA.HI R39, R36.reuse, R36, RZ, 0x1 ;  /* 0x0000002424277211 */ /* 0x040fe400078f08ff */
[----:B------:R-:W-:Y:S02]  /*5970*/  SEL R4, RZ, 0xffffffff, P4 ;  /* 0xffffffffff047807 */ /* 0x000fe40002000000 */
[----:B------:R-:W-:Y:S01]  /*5980*/  P2R R96, PR, RZ, 0x40 ;  /* 0x00000040ff607803 */ /* 0x000fe20000000000 */
[C---:B-1----:R-:W-:Y:S01]  /*5990*/  IMAD.SHL.U32 R0, R39.reuse, 0x40, RZ ;  /* 0x0000004027007824 */ /* 0x042fe200078e00ff */
[----:B------:R-:W-:Y:S03]  /*59a0*/  LOP3.LUT R39, R39, 0xffe, RZ, 0xc0, !PT ;  /* 0x00000ffe27277812 */ /* 0x000fe600078ec0ff */
[----:B------:R-:W-:Y:S02]  /*59b0*/  @P6 SHF.L.U32 R7, R89, 0x1f, RZ ;  /* 0x0000001f59076819 */ /* 0x000fe400000006ff */
[----:B------:R-:W-:Y:S01]  /*59c0*/  @P2 SEL R4, R5, R4, !P3 ;  /* 0x0000000405042207 */ /* 0x000fe20005800000 */
[----:B------:R-:W-:Y:S01]  /*59d0*/  IMAD.IADD R39, R36, 0x1, -R39 ;  /* 0x0000000124277824 */ /* 0x000fe200078e0a27 */
[----:B------:R-:W1:Y:S01]  /*59e0*/  @P6 SYNCS.PHASECHK.TRANS64.TRYWAIT P1, [R2+URZ+0x30], R7 ;  /* 0x00003007020065a7 */ /* 0x000e6200080211ff */
[----:B------:R-:W-:Y:S02]  /*59f0*/  LOP3.LUT R0, R0, 0xffffff80, RZ, 0xc0, !PT ;  /* 0xffffff8000007812 */ /* 0x000fe400078ec0ff */
[----:B------:R-:W-:Y:S03]  /*5a00*/  LOP3.LUT R4, R4, 0x1, RZ, 0xc0, !PT ;  /* 0x0000000104047812 */ /* 0x000fe600078ec0ff */
[----:B------:R-:W-:Y:S01]  /*5a10*/  IMAD.IADD R0, R37, 0x1, R0 ;  /* 0x0000000125007824 */ /* 0x000fe200078e0200 */
[----:B------:R-:W-:Y:S03]  /*5a20*/  ISETP.NE.U32.AND P5, PT, R4, 0x1, PT ;  /* 0x000000010400780c */ /* 0x000fe60003fa5070 */
[----:B------:R-:W-:Y:S01]  /*5a30*/  IMAD R39, R39, 0x100000, R0 ;  /* 0x0010000027277824 */ /* 0x000fe200078e0200 */
[----:B------:R-:W-:Y:S01]  /*5a40*/  P2R R103, PR, RZ, 0x20 ;  /* 0x00000020ff677803 */ /* 0x000fe20000000000 */
[----:B------:R2:W4:Y:S01]  /*5a50*/  SYNCS.PHASECHK.TRANS64.TRYWAIT P0, [R100+URZ+0x80], R3 ;  /* 0x00008003640075a7 */ /* 0x00052200080011ff */
[----:B-1----:R-:W-:Y:S01]  /*5a60*/  @P6 SEL R102, RZ, 0x1, !P1 ;  /* 0x00000001ff666807 */ /* 0x002fe20004800000 */
[----:B--2---:R-:W-:Y:S06]  /*5a70*/  @!P6 BRA `(.L_x_93) ;  /* 0x000000000080e947 */ /* 0x004fec0003800000 */
[----:B------:R-:W-:Y:S01]  /*5a80*/  @P5 IMAD R6, R90, 0x1000, R71 ;  /* 0x000010005a065824 */ /* 0x000fe200078e0247 */
[----:B------:R-:W1:Y:S01]  /*5a90*/  S2R R0, SR_CgaCtaId ;  /* 0x0000000000007919 */ /* 0x000e620000008800 */
[----:B------:R-:W-:Y:S01]  /*5aa0*/  ISETP.NE.AND P1, PT, R102, RZ, PT ;  /* 0x000000ff6600720c */ /* 0x000fe20003f25270 */
[----:B------:R-:W-:Y:S01]  /*5ab0*/  BSSY B0, `(.L_x_94) ;  /* 0x000000b000007945 */ /* 0x000fe20003800000 */
[----:B------:R-:W-:Y:S01]  /*5ac0*/  @P5 VIADD R4, R6, UR44 ;  /* 0x0000002c06045c36 */ /* 0x000fe20008000000 */
[----:B------:R-:W-:Y:S02]  /*5ad0*/  CS2R R74, SRZ ;  /* 0x00000000004a7805 */ /* 0x000fe4000001ff00 */
[----:B------:R-:W-:Y:S02]  /*5ae0*/  CS2R R72, SRZ ;  /* 0x0000000000487805 */ /* 0x000fe4000001ff00 */
[----:B------:R-:W-:Y:S01]  /*5af0*/  CS2R R78, SRZ ;  /* 0x00000000004e7805 */ /* 0x000fe2000001ff00 */
[----:B------:R-:W-:Y:S01]  /*5b00*/  @P5 IMAD R4, R93, -0x10, R4 ;  /* 0xfffffff05d045824 */ /* 0x000fe200078e0204 */
[----:B------:R-:W-:Y:S04]  /*5b10*/  CS2R R76, SRZ ;  /* 0x00000000004c7805 */ /* 0x000fe8000001ff00 */
[----:B------:R-:W-:Y:S05]  /*5b20*/  @P1 BRA `(.L_x_95) ;  /* 0x00000000000c1947 */ /* 0x000fea0003800000 */
[----:B------:R-:W-:Y:S04]  /*5b30*/  SHF.L.U32 R5, R89, 0x1f, RZ ;  /* 0x0000001f59057819 */ /* 0x000fe800000006ff */
[----:B------:R-:W2:Y:S02]  /*5b40*/  SYNCS.PHASECHK.TRANS64.TRYWAIT P1, [R2+URZ+0x30], R5 ;  /* 0x00003005020075a7 */ /* 0x000ea400080211ff */
[----:B--2---:R-:W-:Y:S05]  /*5b50*/  @!P1 BRA `(.L_x_96) ;  /* 0x0000002000dc9947 */ /* 0x004fea0003800000 */
.L_x_95:
[----:B------:R-:W-:Y:S05]  /*5b60*/  BSYNC B0 ;  /* 0x0000000000007941 */ /* 0x000fea0003800000 */
.L_x_94:
[----:B------:R-:W-:Y:S01]  /*5b70*/  ISETP.NE.AND P1, PT, R103, RZ, PT ;  /* 0x000000ff6700720c */ /* 0x000fe20003f25270 */
[----:B--2---:R-:W-:Y:S02]  /*5b80*/  VIADD R5, R2, 0x40 ;  /* 0x0000004002057836 */ /* 0x004fe40000000000 */
[----:B------:R-:W-:Y:S03]  /*5b90*/  VIADD R90, R90, 0x1 ;  /* 0x000000015a5a7836 */ /* 0x000fe60000000000 */
[----:B-1----:R-:W-:Y:S07]  /*5ba0*/  PRMT R0, R0, 0x654, R5 ;  /* 0x0000065400007816 */ /* 0x002fee0000000005 */
[----:B------:R1:W2:Y:S04]  /*5bb0*/  @P1 LDS.128 R72, [R6+UR44+0x200] ;  /* 0x0002002c06481984 */ /* 0x0002a80008000c00 */
[----:B------:R1:W1:Y:S01]  /*5bc0*/  @P1 LDS.128 R76, [R4+0x210] ;  /* 0x00021000044c1984 */ /* 0x0002620000000c00 */
[C---:B------:R-:W-:Y:S01]  /*5bd0*/  ISETP.NE.AND P1, PT, R90.reuse, 0x2, PT ;  /* 0x000000025a00780c */ /* 0x040fe20003f25270 */
[----:B------:R-:W-:Y:S01]  /*5be0*/  @!PT LDS RZ, [RZ] ;  /* 0x00000000fffff984 */ /* 0x000fe20000000800 */
[----:B------:R-:W-:Y:S01]  /*5bf0*/  @!PT LDS RZ, [RZ] ;  /* 0x00000000fffff984 */ /* 0x000fe20000000800 */
[----:B------:R-:W-:Y:S01]  /*5c00*/  @!PT LDS RZ, [RZ] ;  /* 0x00000000fffff984 */ /* 0x000fe20000000800 */
[----:B------:R-:W-:Y:S01]  /*5c10*/  @!PT LDS RZ, [RZ] ;  /* 0x00000000fffff984 */ /* 0x000fe20000000800 */
[----:B------:R5:W-:Y:S06]  /*5c20*/  MEMBAR.ALL.CTA ;  /* 0x0000000000007992 */ /* 0x000bec0000008000 */
[----:B-----5:R-:W5:Y:S01]  /*5c30*/  FENCE.VIEW.ASYNC.S ;  /* 0x00000000000073c6 */ /* 0x020f620000000000 */
[----:B------:R-:W-:Y:S01]  /*5c40*/  SEL R90, R90, RZ, P1 ;  /* 0x000000ff5a5a7207 */ /* 0x000fe20000800000 */
[----:B-----5:R5:W-:Y:S02]  /*5c50*/  SYNCS.ARRIVE.TRANS64.RED.A1T0 RZ, [R0+URZ], RZ ;  /* 0x000000ff00ff79a7 */ /* 0x020be400081004ff */
[----:B-----5:R-:W-:Y:S04]  /*5c60*/  SEL R0, RZ, 0x1, P1 ;  /* 0x00000001ff007807 */ /* 0x020fe80000800000 */
[----:B--2---:R-:W-:Y:S02]  /*5c70*/  LOP3.LUT R89, R89, R0, RZ, 0x3c, !PT ;  /* 0x0000000059597212 */ /* 0x004fe400078e3cff */
.L_x_93:
[----:B------:R-:W-:Y:S05]  /*5c80*/  BSYNC B1 ;  /* 0x0000000000017941 */ /* 0x000fea0003800000 */
.L_x_92:
[----:B------:R-:W-:Y:S04]  /*5c90*/  SHF.R.U32.HI R0, RZ, 0x15, R39 ;  /* 0x00000015ff007819 */ /* 0x000fe80000011627 */
[----:B------:R-:W-:Y:S01]  /*5ca0*/  LOP3.LUT P1, RZ, R0, 0x3, R85, 0x48, !PT ;  /* 0x0000000300ff7812 */ /* 0x000fe20007824855 */
[----:B------:R-:W-:Y:S01]  /*5cb0*/  @!UPT UIADD3 URZ, UPT, UPT, URZ, URZ, URZ ;  /* 0x000000fffffff290 */ /* 0x000fe2000fffe0ff */
[----:B----4-:R-:W-:Y:S11]  /*5cc0*/  @P0 BRA `(.L_x_97) ;  /* 0x0000000000080947 */ /* 0x010ff60003800000 */
[----:B------:R-:W2:Y:S02]  /*5cd0*/  SYNCS.PHASECHK.TRANS64.TRYWAIT P0, [R100+URZ+0x80], R3 ;  /* 0x00008003640075a7 */ /* 0x000ea400080011ff */
[----:B--2---:R-:W-:Y:S05]  /*5ce0*/  @!P0 BRA `(.L_x_98) ;  /* 0x00000020008c8947 */ /* 0x004fea0003800000 */
.L_x_97:
[----:B------:R-:W-:Y:S05]  /*5cf0*/  @!P1 BRA `(.L_x_99) ;  /* 0x0000000000409947 */ /* 0x000fea0003800000 */
[----:B------:R-:W4:Y:S01]  /*5d00*/  LDCU.64 UR8, c[0x4][0x70] ;  /* 0x01000e00ff0877ac */ /* 0x000f220008000a00 */
[----:B--2---:R-:W-:Y:S01]  /*5d10*/  MOV R3, 0x0 ;  /* 0x0000000000037802 */ /* 0x004fe20000000f00 */
[----:B------:R-:W-:Y:S02]  /*5d20*/  HFMA2 R12, -RZ, RZ, 0, 5.9604644775390625e-08 ;  /* 0x00000001ff0c7431 */ /* 0x000fe400000001ff */
[----:B------:R-:W-:Y:S02]  /*5d30*/  IMAD.MOV.U32 R8, RZ, RZ, 0x192 ;  /* 0x00000192ff087424 */ /* 0x000fe400078e00ff */
[----:B------:R-:W-:Y:S01]  /*5d40*/  IMAD.MOV.U32 R13, RZ, RZ, RZ ;  /* 0x000000ffff0d7224 */ /* 0x000fe200078e00ff */
[----:B------:R-:W2:Y:S01]  /*5d50*/  LDCU.64 UR6, c[0x4][0x78] ;  /* 0x01000f00ff0677ac */ /* 0x000ea20008000a00 */
[----:B------:R-:W3:Y:S01]  /*5d60*/  LDC.64 R2, c[0x4][R3] ;  /* 0x0100000003027b82 */ /* 0x000ee20000000a00 */
[----:B------:R-:W5:Y:S01]  /*5d70*/  LDCU.64 UR4, c[0x4][0x10] ;  /* 0x01000200ff0477ac */ /* 0x000f620008000a00 */
[----:B----4-:R-:W-:Y:S01]  /*5d80*/  MOV R5, UR9 ;  /* 0x0000000900057c02 */ /* 0x010fe20008000f00 */
[----:B-1----:R-:W-:Y:S01]  /*5d90*/  IMAD.U32 R4, RZ, RZ, UR8 ;  /* 0x00000008ff047e24 */ /* 0x002fe2000f8e00ff */
[----:B--2---:R-:W-:Y:S01]  /*5da0*/  MOV R7, UR7 ;  /* 0x0000000700077c02 */ /* 0x004fe20008000f00 */
[----:B------:R-:W-:Y:S01]  /*5db0*/  IMAD.U32 R6, RZ, RZ, UR6 ;  /* 0x00000006ff067e24 */ /* 0x000fe2000f8e00ff */
[----:B-----5:R-:W-:Y:S01]  /*5dc0*/  MOV R11, UR5 ;  /* 0x00000005000b7c02 */ /* 0x020fe20008000f00 */
[----:B------:R-:W-:Y:S02]  /*5dd0*/  IMAD.U32 R10, RZ, RZ, UR4 ;  /* 0x00000004ff0a7e24 */ /* 0x000fe4000f8e00ff */
[----:B------:R-:W-:Y:S07]  /*5de0*/  LEPC R20, `(.L_x_99) ;  /* 0x000000001014794e */ /* 0x000fee0000000000 */
[----:B---3--:R-:W-:Y:S05]  /*5df0*/  CALL.ABS.NOINC R2 ;  /* 0x0000000002007343 */ /* 0x008fea0003c00000 */
.L_x_99:
[-C--:B------:R-:W-:Y:S01]  /*5e00*/  F2FP.F16.E5M2.UNPACK_B R42, R72.reuse ;  /* 0x00000048ff2a723e */ /* 0x080fe200020004ff */
[----:B------:R-:W-:Y:S05]  /*5e10*/  WARPSYNC.ALL ;  /* 0x0000000000007948 */ /* 0x000fea0003800000 */
[----:B------:R-:W-:Y:S01]  /*5e20*/  R2UR UR4, R39 ;  /* 0x00000000270472ca */ /* 0x000fe200000e0000 */
[--C-:B------:R-:W-:Y:S01]  /*5e30*/  HADD2.F32 R40, -RZ, R42.reuse.H0_H0 ;  /* 0x2000002aff287230 */ /* 0x100fe20000004100 */
[----:B------:R-:W-:Y:S01]  /*5e40*/  F2FP.F16.E5M2.UNPACK_B R43, R72.H1 ;  /* 0x00000048ff2b723e */ /* 0x000fe200030004ff */
[----:B------:R-:W-:Y:S01]  /*5e50*/  HADD2.F32 R42, -RZ, R42.H1_H1 ;  /* 0x3000002aff2a7230 */ /* 0x000fe20000004100 */
[-C--:B------:R-:W-:Y:S01]  /*5e60*/  F2FP.F16.E5M2.UNPACK_B R45, R73.reuse ;  /* 0x00000049ff2d723e */ /* 0x080fe200020004ff */
[----:B------:R-:W-:Y:S01]  /*5e70*/  BSSY.RECONVERGENT B0, `(.L_x_100) ;  /* 0x0000099000007945 */ /* 0x000fe20003800200 */
[----:B------:R-:W-:Y:S01]  /*5e80*/  F2FP.F16.E5M2.UNPACK_B R47, R73.H1 ;  /* 0x00000049ff2f723e */ /* 0x000fe200030004ff */
[--C-:B------:R-:W-:Y:S01]  /*5e90*/  HADD2.F32 R44, -RZ, R43.reuse.H0_H0 ;  /* 0x2000002bff2c7230 */ /* 0x100fe20000004100 */
[-C--:B------:R-:W-:Y:S01]  /*5ea0*/  F2FP.F16.E5M2.UNPACK_B R49, R74.reuse ;  /* 0x0000004aff31723e */ /* 0x080fe200020004ff */
[----:B------:R-:W-:Y:S01]  /*5eb0*/  HADD2.F32 R46, -RZ, R43.H1_H1 ;  /* 0x3000002bff2e7230 */ /* 0x000fe20000004100 */
[----:B------:R-:W-:Y:S01]  /*5ec0*/  F2FP.F16.E5M2.UNPACK_B R51, R74.H1 ;  /* 0x0000004aff33723e */ /* 0x000fe200030004ff */
[--C-:B------:R-:W-:Y:S01]  /*5ed0*/  HADD2.F32 R43, -RZ, R45.reuse.H0_H0 ;  /* 0x2000002dff2b7230 */ /* 0x100fe20000004100 */
[-C--:B------:R-:W-:Y:S01]  /*5ee0*/  F2FP.F16.E5M2.UNPACK_B R53, R75.reuse ;  /* 0x0000004bff35723e */ /* 0x080fe200020004ff */
[----:B-1----:R-:W-:Y:S01]  /*5ef0*/  LDTM.16dp32bit_t0_t15.x32 R4, tmem[UR4] ;  /* 0x00000004000479ee */ /* 0x002fe20008a80000 */
[----:B------:R-:W3:Y:S01]  /*5f00*/  LDTM.16dp32bit_t16_t31.x32 R4, tmem[UR4+0x20] ;  /* 0x00002004000479ee */ /* 0x000ee20008aa0000 */
[----:B------:R-:W-:Y:S01]  /*5f10*/  ISETP.NE.AND P6, PT, R96, RZ, PT ;  /* 0x000000ff6000720c */ /* 0x000fe20003fc5270 */
[----:B------:R-:W-:Y:S01]  /*5f20*/  HADD2.F32 R48, -RZ, R45.H1_H1 ;  /* 0x3000002dff307230 */ /* 0x000fe20000004100 */
[----:B------:R-:W-:Y:S01]  /*5f30*/  IADD3 R109, PT, PT, R71, UR44, RZ ;  /* 0x0000002c476d7c10 */ /* 0x000fe2000fffe0ff */
[----:B------:R-:W-:Y:S01]  /*5f40*/  HADD2.F32 R52, -RZ, R49.H1_H1 ;  /* 0x30000031ff347230 */ /* 0x000fe20000004100 */
[----:B------:R-:W-:Y:S01]  /*5f50*/  SHF.L.U32 R108, R88, 0x4, RZ ;  /* 0x00000004586c7819 */ /* 0x000fe200000006ff */
[----:B------:R-:W-:Y:S01]  /*5f60*/  HADD2.F32 R56, -RZ, R53.H1_H1 ;  /* 0x30000035ff387230 */ /* 0x000fe20000004100 */
[----:B------:R-:W-:Y:S01]  /*5f70*/  F2FP.F16.E5M2.UNPACK_B R55, R75.H1 ;  /* 0x0000004bff37723e */ /* 0x000fe200030004ff */
[--C-:B------:R-:W-:Y:S01]  /*5f80*/  HADD2.F32 R45, -RZ, R47.reuse.H0_H0 ;  /* 0x2000002fff2d7230 */ /* 0x100fe20000004100 */
[----:B------:R-:W-:Y:S01]  /*5f90*/  IADD3 R101, PT, PT, R109, R108, RZ ;  /* 0x0000006c6d657210 */ /* 0x000fe20007ffe0ff */
[----:B------:R-:W-:Y:S01]  /*5fa0*/  HADD2.F32 R50, -RZ, R47.H1_H1 ;  /* 0x3000002fff327230 */ /* 0x000fe20000004100 */
[-C--:B------:R-:W-:Y:S01]  /*5fb0*/  F2FP.F16.E5M2.UNPACK_B R57, R76.reuse ;  /* 0x0000004cff39723e */ /* 0x080fe200020004ff */
[----:B------:R-:W-:Y:S01]  /*5fc0*/  HADD2.F32 R47, -RZ, R49.H0_H0 ;  /* 0x20000031ff2f7230 */ /* 0x000fe20000004100 */
[----:B------:R-:W-:Y:S01]  /*5fd0*/  F2FP.F16.E5M2.UNPACK_B R59, R76.H1 ;  /* 0x0000004cff3b723e */ /* 0x000fe200030004ff */
[----:B------:R-:W-:Y:S01]  /*5fe0*/  HADD2.F32 R49, -RZ, R51.H0_H0 ;  /* 0x20000033ff317230 */ /* 0x000fe20000004100 */
[-C--:B------:R-:W-:Y:S01]  /*5ff0*/  F2FP.F16.E5M2.UNPACK_B R61, R77.reuse ;  /* 0x0000004dff3d723e */ /* 0x080fe200020004ff */
[----:B------:R-:W-:Y:S01]  /*6000*/  HADD2.F32 R60, -RZ, R57.H1_H1 ;  /* 0x30000039ff3c7230 */ /* 0x000fe20000004100 */
[----:B------:R-:W-:Y:S01]  /*6010*/  F2FP.F16.E5M2.UNPACK_B R63, R77.H1 ;  /* 0x0000004dff3f723e */ /* 0x000fe200030004ff */
[----:B------:R-:W-:Y:S01]  /*6020*/  HADD2.F32 R54, -RZ, R51.H1_H1 ;  /* 0x30000033ff367230 */ /* 0x000fe20000004100 */
[-C--:B------:R-:W-:Y:S01]  /*6030*/  F2FP.F16.E5M2.UNPACK_B R65, R78.reuse ;  /* 0x0000004eff41723e */ /* 0x080fe200020004ff */
[----:B------:R-:W-:Y:S01]  /*6040*/  HADD2.F32 R51, -RZ, R53.H0_H0 ;  /* 0x20000035ff337230 */ /* 0x000fe20000004100 */
[----:B------:R-:W-:Y:S01]  /*6050*/  F2FP.F16.E5M2.UNPACK_B R67, R78.H1 ;  /* 0x0000004eff43723e */ /* 0x000fe200030004ff */
[----:B------:R-:W-:Y:S01]  /*6060*/  HADD2.F32 R64, -RZ, R61.H1_H1 ;  /* 0x3000003dff407230 */ /* 0x000fe20000004100 */
[----:B------:R-:W-:Y:S01]  /*6070*/  ISETP.NE.AND P0, PT, R95, RZ, PT ;  /* 0x000000ff5f00720c */ /* 0x000fe20003f05270 */
[C---:B---3--:R-:W-:Y:S01]  /*6080*/  FMUL R0, R38.reuse, R4 ;  /* 0x0000000426007220 */ /* 0x048fe20000400000 */
[C---:B------:R-:W-:Y:S01]  /*6090*/  FMUL R2, R38.reuse, R5 ;  /* 0x0000000526027220 */ /* 0x040fe20000400000 */
[C---:B------:R-:W-:Y:S01]  /*60a0*/  FMUL R4, R38.reuse, R8 ;  /* 0x0000000826047220 */ /* 0x040fe20000400000 */
[C---:B------:R-:W-:Y:S01]  /*60b0*/  FMUL R5, R38.reuse, R9 ;  /* 0x0000000926057220 */ /* 0x040fe20000400000 */
[C---:B------:R-:W-:Y:S01]  /*60c0*/  FFMA R0, R41.reuse, R40, R0 ;  /* 0x0000002829007223 */ /* 0x040fe20000000000 */
[C---:B------:R-:W-:Y:S01]  /*60d0*/  FFMA R2, R41.reuse, R42, R2 ;  /* 0x0000002a29027223 */ /* 0x040fe20000000002 */
[C---:B------:R-:W-:Y:S01]  /*60e0*/  FMUL R8, R38.reuse, R12 ;  /* 0x0000000c26087220 */ /* 0x040fe20000400000 */
[C---:B------:R-:W-:Y:S01]  /*60f0*/  FMUL R9, R38.reuse, R13 ;  /* 0x0000000d26097220 */ /* 0x040fe20000400000 */
[C---:B------:R-:W-:Y:S01]  /*6100*/  FMUL R12, R38.reuse, R16 ;  /* 0x00000010260c7220 */ /* 0x040fe20000400000 */
[C---:B------:R-:W-:Y:S01]  /*6110*/  FMUL R13, R38.reuse, R17 ;  /* 0x00000011260d7220 */ /* 0x040fe20000400000 */
[C---:B------:R-:W-:Y:S01]  /*6120*/  FMUL R16, R38.reuse, R20 ;  /* 0x0000001426107220 */ /* 0x040fe20000400000 */
[C---:B------:R-:W-:Y:S01]  /*6130*/  FMUL R17, R38.reuse, R21 ;  /* 0x0000001526117220 */ /* 0x040fe20000400000 */
[C---:B------:R-:W-:Y:S01]  /*6140*/  FMUL R20, R38.reuse, R24 ;  /* 0x0000001826147220 */ /* 0x040fe20000400000 */
[C---:B------:R-:W-:Y:S01]  /*6150*/  FMUL R21, R38.reuse, R25 ;  /* 0x0000001926157220 */ /* 0x040fe20000400000 */
[----:B------:R-:W-:Y:S02]  /*6160*/  HADD2.F32 R68, -RZ, R65.H1_H1 ;  /* 0x30000041ff447230 */ /* 0x000fe40000004100 */
[C---:B------:R-:W-:Y:S01]  /*6170*/  FMUL R24, R38.reuse, R28 ;  /* 0x0000001c26187220 */ /* 0x040fe20000400000 */
[C---:B------:R-:W-:Y:S01]  /*6180*/  FMUL R25, R38.reuse, R29 ;  /* 0x0000001d26197220 */ /* 0x040fe20000400000 */
[C---:B------:R-:W-:Y:S01]  /*6190*/  FMUL R28, R38.reuse, R32 ;  /* 0x00000020261c7220 */ /* 0x040fe20000400000 */
[C---:B------:R-:W-:Y:S01]  /*61a0*/  FMUL R29, R38.reuse, R33 ;  /* 0x00000021261d7220 */ /* 0x040fe20000400000 */
[C---:B--2---:R-:W-:Y:S01]  /*61b0*/  FMUL R3, R38.reuse, R6 ;  /* 0x0000000626037220 */ /* 0x044fe20000400000 */
[C---:B------:R-:W-:Y:S01]  /*61c0*/  FMUL R7, R38.reuse, R7 ;  /* 0x0000000726077220 */ /* 0x040fe20000400000 */
[C---:B------:R-:W-:Y:S01]  /*61d0*/  FMUL R6, R38.reuse, R10 ;  /* 0x0000000a26067220 */ /* 0x040fe20000400000 */
[C---:B------:R-:W-:Y:S01]  /*61e0*/  FMUL R11, R38.reuse, R11 ;  /* 0x0000000b260b7220 */ /* 0x040fe20000400000 */
[C---:B------:R-:W-:Y:S01]  /*61f0*/  FFMA R3, R41.reuse, R44, R3 ;  /* 0x0000002c29037223 */ /* 0x040fe20000000003 */
[C---:B------:R-:W-:Y:S01]  /*6200*/  FFMA R7, R41.reuse, R46, R7 ;  /* 0x0000002e29077223 */ /* 0x040fe20000000007 */
[C---:B------:R-:W-:Y:S01]  /*6210*/  FFMA R4, R41.reuse, R43, R4 ;  /* 0x0000002b29047223 */ /* 0x040fe20000000004 */
[----:B------:R-:W-:Y:S01]  /*6220*/  F2FP.F16.E5M2.UNPACK_B R40, R79 ;  /* 0x0000004fff28723e */ /* 0x000fe200020004ff */
[C---:B------:R-:W-:Y:S01]  /*6230*/  FFMA R5, R41.reuse, R48, R5 ;  /* 0x0000003029057223 */ /* 0x040fe20000000005 */
[C---:B------:R-:W-:Y:S01]  /*6240*/  FFMA R6, R41.reuse, R45, R6 ;  /* 0x0000002d29067223 */ /* 0x040fe20000000006 */
[----:B------:R-:W-:Y:S01]  /*6250*/  F2FP.F16.E5M2.UNPACK_B R42, R79.H1 ;  /* 0x0000004fff2a723e */ /* 0x000fe200030004ff */
[C---:B------:R-:W-:Y:S01]  /*6260*/  FFMA R11, R41.reuse, R50, R11 ;  /* 0x00000032290b7223 */ /* 0x040fe2000000000b */
[----:B------:R-:W-:Y:S01]  /*6270*/  FFMA R8, R41, R47, R8 ;  /* 0x0000002f29087223 */ /* 0x000fe20000000008 */
[----:B------:R-:W-:Y:S01]  /*6280*/  F2FP.SATFINITE.E5M2.F32.PACK_AB_MERGE_C R97, R7, R3, RZ ;  /* 0x000000030761723e */ /* 0x000fe200048060ff */
[C---:B------:R-:W-:Y:S01]  /*6290*/  FFMA R9, R41.reuse, R52, R9 ;  /* 0x0000003429097223 */ /* 0x040fe20000000009 */
[----:B------:R-:W-:Y:S01]  /*62a0*/  FMUL R10, R38, R14 ;  /* 0x0000000e260a7220 */ /* 0x000fe20000400000 */
[----:B------:R-:W-:Y:S01]  /*62b0*/  LEA R109, R90, UR44, 0x3 ;  /* 0x0000002c5a6d7c11 */ /* 0x000fe2000f8e18ff */
[----:B------:R-:W-:Y:S01]  /*62c0*/  FMUL R15, R38, R15 ;  /* 0x0000000f260f7220 */ /* 0x000fe20000400000 */
[--C-:B------:R-:W-:Y:S01]  /*62d0*/  HADD2.F32 R53, -RZ, R55.reuse.H0_H0 ;  /* 0x20000037ff357230 */ /* 0x100fe20000004100 */
[----:B------:R-:W-:Y:S01]  /*62e0*/  F2FP.SATFINITE.E5M2.F32.PACK_AB_MERGE_C R96, R2, R0, R97 ;  /* 0x000000000260723e */ /* 0x000fe20004806061 */
[----:B------:R-:W-:Y:S01]  /*62f0*/  FFMA R10, R41, R49, R10 ;  /* 0x00000031290a7223 */ /* 0x000fe2000000000a */
[----:B------:R-:W-:Y:S01]  /*6300*/  F2FP.SATFINITE.E5M2.F32.PACK_AB_MERGE_C R97, R11, R6, RZ ;  /* 0x000000060b61723e */ /* 0x000fe200048060ff */
[C---:B------:R-:W-:Y:S01]  /*6310*/  FFMA R15, R41.reuse, R54, R15 ;  /* 0x00000036290f7223 */ /* 0x040fe2000000000f */
[C---:B------:R-:W-:Y:S01]  /*6320*/  FFMA R12, R41.reuse, R51, R12 ;  /* 0x00000033290c7223 */ /* 0x040fe2000000000c */
[----:B------:R-:W-:Y:S01]  /*6330*/  FFMA R13, R41, R56, R13 ;  /* 0x00000038290d7223 */ /* 0x000fe2000000000d */
[----:B------:R-:W-:Y:S01]  /*6340*/  F2FP.SATFINITE.E5M2.F32.PACK_AB_MERGE_C R97, R5, R4, R97 ;  /* 0x000000040561723e */ /* 0x000fe20004806061 */
[----:B------:R-:W-:Y:S01]  /*6350*/  HADD2.F32 R58, -RZ, R55.H1_H1 ;  /* 0x30000037ff3a7230 */ /* 0x000fe20000004100 */
[----:B------:R-:W-:Y:S01]  /*6360*/  F2FP.SATFINITE.E5M2.F32.PACK_AB_MERGE_C R98, R15, R10, RZ ;  /* 0x0000000a0f62723e */ /* 0x000fe200048060ff */
[----:B------:R-:W-:Y:S02]  /*6370*/  HADD2.F32 R55, -RZ, R57.H0_H0 ;  /* 0x20000039ff377230 */ /* 0x000fe40000004100 */
[C---:B------:R-:W-:Y:S01]  /*6380*/  FMUL R14, R38.reuse, R18 ;  /* 0x00000012260e7220 */ /* 0x040fe20000400000 */
[C---:B------:R-:W-:Y:S01]  /*6390*/  FMUL R19, R38.reuse, R19 ;  /* 0x0000001326137220 */ /* 0x040fe20000400000 */
[--C-:B------:R-:W-:Y:S02]  /*63a0*/  HADD2.F32 R57, -RZ, R59.reuse.H0_H0 ;  /* 0x2000003bff397230 */ /* 0x100fe40000004100 */
[C---:B------:R-:W-:Y:S01]  /*63b0*/  FMUL R18, R38.reuse, R22 ;  /* 0x0000001626127220 */ /* 0x040fe20000400000 */
[C---:B------:R-:W-:Y:S01]  /*63c0*/  FFMA R14, R41.reuse, R53, R14 ;  /* 0x00000035290e7223 */ /* 0x040fe2000000000e */
[----:B------:R-:W-:Y:S02]  /*63d0*/  HADD2.F32 R62, -RZ, R59.H1_H1 ;  /* 0x3000003bff3e7230 */ /* 0x000fe40000004100 */
[C---:B------:R-:W-:Y:S01]  /*63e0*/  FFMA R19, R41.reuse, R58, R19 ;  /* 0x0000003a29137223 */ /* 0x040fe20000000013 */
[----:B------:R-:W-:Y:S02]  /*63f0*/  HADD2.F32 R59, -RZ, R61.H0_H0 ;  /* 0x2000003dff3b7230 */ /* 0x000fe40000004100 */
[C---:B------:R-:W-:Y:S01]  /*6400*/  FMUL R23, R38.reuse, R23 ;  /* 0x0000001726177220 */ /* 0x040fe20000400000 */
[C---:B------:R-:W-:Y:S01]  /*6410*/  FFMA R16, R41.reuse, R55, R16 ;  /* 0x0000003729107223 */ /* 0x040fe20000000010 */
[C---:B------:R-:W-:Y:S01]  /*6420*/  FFMA R17, R41.reuse, R60, R17 ;  /* 0x0000003c29117223 */ /* 0x040fe20000000011 */
[--C-:B------:R-:W-:Y:S02]  /*6430*/  HADD2.F32 R61, -RZ, R63.reuse.H0_H0 ;  /* 0x2000003fff3d7230 */ /* 0x100fe40000004100 */
[C---:B------:R-:W-:Y:S01]  /*6440*/  FFMA R18, R41.reuse, R57, R18 ;  /* 0x0000003929127223 */ /* 0x040fe20000000012 */
[----:B------:R-:W-:Y:S02]  /*6450*/  HADD2.F32 R66, -RZ, R63.H1_H1 ;  /* 0x3000003fff427230 */ /* 0x000fe40000004100 */
[C---:B------:R-:W-:Y:S01]  /*6460*/  FMUL R22, R38.reuse, R26 ;  /* 0x0000001a26167220 */ /* 0x040fe20000400000 */
[----:B------:R-:W-:Y:S02]  /*6470*/  HADD2.F32 R63, -RZ, R65.H0_H0 ;  /* 0x20000041ff3f7230 */ /* 0x000fe40000004100 */
[C---:B------:R-:W-:Y:S01]  /*6480*/  FFMA R23, R41.reuse, R62, R23 ;  /* 0x0000003e29177223 */ /* 0x040fe20000000017 */
[C---:B------:R-:W-:Y:S01]  /*6490*/  FMUL R27, R38.reuse, R27 ;  /* 0x0000001b261b7220 */ /* 0x040fe20000400000 */
[C---:B------:R-:W-:Y:S01]  /*64a0*/  FFMA R20, R41.reuse, R59, R20 ;  /* 0x0000003b29147223 */ /* 0x040fe20000000014 */
[C---:B------:R-:W-:Y:S01]  /*64b0*/  FFMA R21, R41.reuse, R64, R21 ;  /* 0x0000004029157223 */ /* 0x040fe20000000015 */
[--C-:B------:R-:W-:Y:S02]  /*64c0*/  HADD2.F32 R65, -RZ, R67.reuse.H0_H0 ;  /* 0x20000043ff417230 */ /* 0x100fe40000004100 */
[C---:B------:R-:W-:Y:S01]  /*64d0*/  FFMA R22, R41.reuse, R61, R22 ;  /* 0x0000003d29167223 */ /* 0x040fe20000000016 */
[----:B------:R-:W-:Y:S02]  /*64e0*/  HADD2.F32 R70, -RZ, R67.H1_H1 ;  /* 0x30000043ff467230 */ /* 0x000fe40000004100 */
[C---:B------:R-:W-:Y:S01]  /*64f0*/  FMUL R26, R38.reuse, R30 ;  /* 0x0000001e261a7220 */ /* 0x040fe20000400000 */
[--C-:B------:R-:W-:Y:S02]  /*6500*/  HADD2.F32 R67, -RZ, R40.reuse.H0_H0 ;  /* 0x20000028ff437230 */ /* 0x100fe40000004100 */
[C---:B------:R-:W-:Y:S01]  /*6510*/  FFMA R27, R41.reuse, R66, R27 ;  /* 0x00000042291b7223 */ /* 0x040fe2000000001b */
[C---:B------:R-:W-:Y:S01]  /*6520*/  FMUL R31, R38.reuse, R31 ;  /* 0x0000001f261f7220 */ /* 0x040fe20000400000 */
[C---:B------:R-:W-:Y:S01]  /*6530*/  FFMA R24, R41.reuse, R63, R24 ;  /* 0x0000003f29187223 */ /* 0x040fe20000000018 */
[----:B------:R-:W-:Y:S02]  /*6540*/  HADD2.F32 R40, -RZ, R40.H1_H1 ;  /* 0x30000028ff287230 */ /* 0x000fe40000004100 */
[C---:B------:R-:W-:Y:S01]  /*6550*/  FFMA R25, R41.reuse, R68, R25 ;  /* 0x0000004429197223 */ /* 0x040fe20000000019 */
[--C-:B------:R-:W-:Y:S02]  /*6560*/  HADD2.F32 R69, -RZ, R42.reuse.H0_H0 ;  /* 0x2000002aff457230 */ /* 0x100fe40000004100 */
[C---:B------:R-:W-:Y:S01]  /*6570*/  FFMA R26, R41.reuse, R65, R26 ;  /* 0x00000041291a7223 */ /* 0x040fe2000000001a */
[----:B------:R-:W-:Y:S02]  /*6580*/  HADD2.F32 R42, -RZ, R42.H1_H1 ;  /* 0x3000002aff2a7230 */ /* 0x000fe40000004100 */
[C---:B------:R-:W-:Y:S01]  /*6590*/  FMUL R30, R38.reuse, R34 ;  /* 0x00000022261e7220 */ /* 0x040fe20000400000 */
[----:B------:R-:W-:Y:S01]  /*65a0*/  FFMA R31, R41, R70, R31 ;  /* 0x00000046291f7223 */ /* 0x000fe2000000001f */
[----:B------:R-:W-:Y:S01]  /*65b0*/  FMUL R35, R38, R35 ;  /* 0x0000002326237220 */ /* 0x000fe20000400000 */
[----:B------:R-:W-:Y:S01]  /*65c0*/  F2FP.SATFINITE.E5M2.F32.PACK_AB_MERGE_C R99, R19, R14, RZ ;  /* 0x0000000e1363723e */ /* 0x000fe200048060ff */
[C---:B------:R-:W-:Y:S01]  /*65d0*/  FFMA R28, R41.reuse, R67, R28 ;  /* 0x00000043291c7223 */ /* 0x040fe2000000001c */
[C---:B------:R-:W-:Y:S01]  /*65e0*/  FFMA R29, R41.reuse, R40, R29 ;  /* 0x00000028291d7223 */ /* 0x040fe2000000001d */
[C---:B------:R-:W-:Y:S01]  /*65f0*/  FFMA R30, R41.reuse, R69, R30 ;  /* 0x00000045291e7223 */ /* 0x040fe2000000001e */
[----:B------:R-:W-:Y:S01]  /*6600*/  FFMA R35, R41, R42, R35 ;  /* 0x0000002a29237223 */ /* 0x000fe20000000023 */
[----:B------:R-:W-:Y:S02]  /*6610*/  F2FP.SATFINITE.E5M2.F32.PACK_AB_MERGE_C R98, R9, R8, R98 ;  /* 0x000000080962723e */ /* 0x000fe40004806062 */
[----:B------:R-:W-:Y:S02]  /*6620*/  F2FP.SATFINITE.E5M2.F32.PACK_AB_MERGE_C R99, R13, R12, R99 ;  /* 0x0000000c0d63723e */ /* 0x000fe40004806063 */
[----:B------:R-:W-:Y:S02]  /*6630*/  F2FP.SATFINITE.E5M2.F32.PACK_AB_MERGE_C R104, R23, R18, RZ ;  /* 0x000000121768723e */ /* 0x000fe400048060ff */
[----:B------:R-:W-:Y:S01]  /*6640*/  F2FP.SATFINITE.E5M2.F32.PACK_AB_MERGE_C R105, R27, R22, RZ ;  /* 0x000000161b69723e */ /* 0x000fe200048060ff */
[----:B------:R1:W-:Y:S01]  /*6650*/  STS.128 [R71+UR44+0x2200], R96 ;  /* 0x0022006047007988 */ /* 0x0003e20008000c2c */
[----:B------:R-:W-:Y:S02]  /*6660*/  F2FP.SATFINITE.E5M2.F32.PACK_AB_MERGE_C R110, R31, R26, RZ ;  /* 0x0000001a1f6e723e */ /* 0x000fe400048060ff */
[----:B------:R-:W-:Y:S02]  /*6670*/  F2FP.SATFINITE.E5M2.F32.PACK_AB_MERGE_C R111, R35, R30, RZ ;  /* 0x0000001e236f723e */ /* 0x000fe400048060ff */
[----:B------:R-:W-:Y:S02]  /*6680*/  F2FP.SATFINITE.E5M2.F32.PACK_AB_MERGE_C R104, R17, R16, R104 ;  /* 0x000000101168723e */ /* 0x000fe40004806068 */
[----:B------:R-:W-:Y:S02]  /*6690*/  F2FP.SATFINITE.E5M2.F32.PACK_AB_MERGE_C R105, R21, R20, R105 ;  /* 0x000000141569723e */ /* 0x000fe40004806069 */
[----:B------:R-:W-:Y:S02]  /*66a0*/  F2FP.SATFINITE.E5M2.F32.PACK_AB_MERGE_C R106, R25, R24, R110 ;  /* 0x00000018196a723e */ /* 0x000fe4000480606e */
[----:B------:R-:W-:Y:S02]  /*66b0*/  F2FP.SATFINITE.E5M2.F32.PACK_AB_MERGE_C R107, R29, R28, R111 ;  /* 0x0000001c1d6b723e */ /* 0x000fe4000480606f */
[----:B------:R-:W-:Y:S03]  /*66c0*/  @P6 SHF.L.U32 R110, R89, 0x1f, RZ ;  /* 0x0000001f596e6819 */ /* 0x000fe600000006ff */
[----:B------:R1:W-:Y:S01]  /*66d0*/  STS.128 [R101+0x2210], R104 ;  /* 0x0022106865007388 */ /* 0x0003e20000000c00 */
[----:B------:R-:W-:Y:S01]  /*66e0*/  @!PT LDS RZ, [RZ] ;  /* 0x00000000fffff984 */ /* 0x000fe20000000800 */
[----:B------:R-:W-:Y:S01]  /*66f0*/  @!PT LDS RZ, [RZ] ;  /* 0x00000000fffff984 */ /* 0x000fe20000000800 */
[----:B------:R-:W-:Y:S01]  /*6700*/  @!PT LDS RZ, [RZ] ;  /* 0x00000000fffff984 */ /* 0x000fe20000000800 */
[----:B------:R-:W-:Y:S01]  /*6710*/  @!PT LDS RZ, [RZ] ;  /* 0x00000000fffff984 */ /* 0x000fe20000000800 */
[----:B------:R2:W-:Y:S07]  /*6720*/  MEMBAR.ALL.CTA ;  /* 0x0000000000007992 */ /* 0x0005ee0000008000 */
[----:B--2---:R-:W2:Y:S02]  /*6730*/  FENCE.VIEW.ASYNC.S ;  /* 0x00000000000073c6 */ /* 0x004ea40000000000 */
[----:B--2---:R-:W-:Y:S06]  /*6740*/  BAR.SYNC.DEFER_BLOCKING 0x1, 0x80 ;  /* 0x0042000000007b1d */ /* 0x004fec0000010000 */
[----:B------:R-:W-:Y:S05]  /*6750*/  @P0 BRA `(.L_x_101) ;  /* 0x0000000000280947 */ /* 0x000fea0003800000 */
[----:B------:R-:W2:Y:S01]  /*6760*/  LDCU.64 UR6, c[0x0][0x348] ;  /* 0x00006900ff0677ac */ /* 0x000ea20008000a00 */
[----:B------:R-:W-:Y:S01]  /*6770*/  UIADD3 UR4, UPT, UPT, UR44, 0x2200, URZ ;  /* 0x000022002c047890 */ /* 0x000fe2000fffe0ff */
[----:B------:R-:W-:Y:S05]  /*6780*/  UMOV UR51, UR36 ;  /* 0x0000002400337c82 */ /* 0x000fea0008000000 */
[----:B------:R-:W-:Y:S04]  /*6790*/  MOV R94, UR4 ;  /* 0x00000004005e7c02 */ /* 0x000fe80008000f00 */
[----:B------:R-:W-:Y:S01]  /*67a0*/  R2UR UR48, R94 ;  /* 0x000000005e3072ca */ /* 0x000fe200000e0000 */
[----:B--2---:R-:W-:Y:S04]  /*67b0*/  UIADD3 UR4, UP0, UPT, UR6, 0x680, URZ ;  /* 0x0000068006047890 */ /* 0x004fe8000ff1e0ff */
[----:B------:R-:W-:Y:S09]  /*67c0*/  UIADD3.X UR5, UPT, UPT, URZ, UR7, URZ, UP0, !UPT ;  /* 0x00000007ff057290 */ /* 0x000ff200087fe4ff */
[----:B------:R2:W-:Y:S01]  /*67d0*/  UTMASTG.3D [UR48], [UR4] ;  /* 0x00000030040073b5 */ /* 0x0005e20008010000 */
[----:B------:R0:W-:Y:S01]  /*67e0*/  UTMACMDFLUSH ;  /* 0x00000000000079b7 */ /* 0x0001e20000000000 */
[----:B--2---:R-:W-:Y:S04]  /*67f0*/  DEPBAR.LE SB0, 0x1 ;  /* 0x000080400000791a */ /* 0x004fe80000000000 */
.L_x_101:
[----:B------:R-:W-:Y:S05]  /*6800*/  BSYNC.RECONVERGENT B0 ;  /* 0x0000000000007941 */ /* 0x000fea0003800200 */
.L_x_100:
[----:B------:R-:W-:Y:S06]  /*6810*/  BAR.SYNC.DEFER_BLOCKING 0x1, 0x80 ;  /* 0x0042000000007b1d */ /* 0x000fec0000010000 */
[----:B------:R-:W2:Y:S01]  /*6820*/  @P6 SYNCS.PHASECHK.TRANS64.TRYWAIT P0, [R109+URZ+0x30], R110 ;  /* 0x0000306e6d0065a7 */ /* 0x000ea200080011ff */
[----:B------:R-:W-:Y:S01]  /*6830*/  BSSY B1, `(.L_x_102) ;  /* 0x0000020000017945 */ /* 0x000fe20003800000 */
[----:B--2---:R-:W-:Y:S03]  /*6840*/  @P6 SEL R102, RZ, 0x1, !P0 ;  /* 0x00000001ff666807 */ /* 0x004fe60004000000 */
[----:B------:R-:W-:Y:S05]  /*6850*/  @!P6 BRA `(.L_x_103) ;  /* 0x000000000074e947 */ /* 0x000fea0003800000 */
[----:B------:R-:W-:Y:S01]  /*6860*/  ISETP.NE.AND P1, PT, R103, RZ, PT ;  /* 0x000000ff6700720c */ /* 0x000fe20003f25270 */
[----:B------:R-:W2:Y:S01]  /*6870*/  S2R R0, SR_CgaCtaId ;  /* 0x0000000000007919 */ /* 0x000ea20000008800 */
[----:B------:R-:W-:Y:S01]  /*6880*/  ISETP.NE.AND P0, PT, R102, RZ, PT ;  /* 0x000000ff6600720c */ /* 0x000fe20003f05270 */
[----:B------:R-:W-:Y:S10]  /*6890*/  BSSY B0, `(.L_x_104) ;  /* 0x0000008000007945 */ /* 0x000ff40003800000 */
[----:B------:R-:W-:Y:S05]  /*68a0*/  @P1 IMAD R2, R90, 0x1000, R71 ;  /* 0x000010005a021824 */ /* 0x000fea00078e0247 */
[----:B------:R-:W-:Y:S05]  /*68b0*/  @P1 IADD3 R3, PT, PT, R2, UR44, RZ ;  /* 0x0000002c02031c10 */ /* 0x000fea000fffe0ff */
[----:B------:R-:W-:Y:S01]  /*68c0*/  @P1 IMAD.IADD R3, R3, 0x1, R108 ;  /* 0x0000000103031824 */ /* 0x000fe200078e026c */
[----:B------:R-:W-:Y:S06]  /*68d0*/  @P0 BRA `(.L_x_105) ;  /* 0x00000000000c0947 */ /* 0x000fec0003800000 */
[----:B------:R-:W-:Y:S04]  /*68e0*/  SHF.L.U32 R4, R89, 0x1f, RZ ;  /* 0x0000001f59047819 */ /* 0x000fe800000006ff */
[----:B------:R-:W3:Y:S02]  /*68f0*/  SYNCS.PHASECHK.TRANS64.TRYWAIT P0, [R109+URZ+0x30], R4 ;  /* 0x000030046d0075a7 */ /* 0x000ee400080011ff */
[----:B---3--:R-:W-:Y:S05]  /*6900*/  @!P0 BRA `(.L_x_106) ;  /* 0x0000001400988947 */ /* 0x008fea0003800000 */
.L_x_105:
[----:B------:R-:W-:Y:S05]  /*6910*/  BSYNC B0 ;  /* 0x0000000000007941 */ /* 0x000fea0003800000 */
.L_x_104:
[----:B------:R-:W-:Y:S01]  /*6920*/  ISETP.NE.AND P0, PT, R103, RZ, PT ;  /* 0x000000ff6700720c */ /* 0x000fe20003f05270 */
[----:B---3--:R-:W-:Y:S02]  /*6930*/  VIADD R109, R109, 0x40 ;  /* 0x000000406d6d7836 */ /* 0x008fe40000000000 */
[----:B------:R-:W-:Y:S03]  /*6940*/  VIADD R90, R90, 0x1 ;  /* 0x000000015a5a7836 */ /* 0x000fe60000000000 */
[----:B--2---:R-:W-:Y:S07]  /*6950*/  PRMT R0, R0, 0x654, R109 ;  /* 0x0000065400007816 */ /* 0x004fee000000006d */
[----:B------:R2:W3:Y:S04]  /*6960*/  @P0 LDS.128 R72, [R2+UR44+0x200] ;  /* 0x0002002c02480984 */ /* 0x0004e80008000c00 */
[----:B------:R2:W4:Y:S01]  /*6970*/  @P0 LDS.128 R76, [R3+0x210] ;  /* 0x00021000034c0984 */ /* 0x0005220000000c00 */
        /* <DEDUP_REMOVED lines=10> */
[----:B--23--:R-:W-:Y:S02]  /*6a20*/  LOP3.LUT R89, R89, R0, RZ, 0x3c, !PT ;  /* 0x0000000059597212 */ /* 0x00cfe400078e3cff */
.L_x_103:
[----:B------:R-:W-:Y:S05]  /*6a30*/  BSYNC B1 ;  /* 0x0000000000017941 */ /* 0x000fea0003800000 */
.L_x_102:
[----:B------:R-:W-:Y:S05]  /*6a40*/  VIADD R0, R39, 0x40 ;  /* 0x0000004027007836 */ /* 0x000fea0000000000 */
[----:B------:R-:W-:Y:S04]  /*6a50*/  SHF.R.U32.HI R0, RZ, 0x15, R0 ;  /* 0x00000015ff007819 */ /* 0x000fe80000011600 */
[----:B------:R-:W-:Y:S11]  /*6a60*/  LOP3.LUT P0, RZ, R0, 0x3, R85, 0x48, !PT ;  /* 0x0000000300ff7812 */ /* 0x000ff60007804855 */
[----:B------:R-:W-:Y:S02]  /*6a70*/  @!UPT UIADD3 URZ, UPT, UPT, URZ, URZ, URZ ;  /* 0x000000fffffff290 */ /* 0x000fe4000fffe0ff */
[----:B------:R-:W-:Y:S05]  /*6a80*/  @!P0 BRA `(.L_x_107) ;  /* 0x0000000000408947 */ /* 0x000fea0003800000 */
[----:B------:R-:W2:Y:S01]  /*6a90*/  LDCU.64 UR8, c[0x4][0x70] ;  /* 0x01000e00ff0877ac */ /* 0x000ea20008000a00 */
[----:B------:R-:W-:Y:S01]  /*6aa0*/  MOV R3, 0x0 ;  /* 0x0000000000037802 */ /* 0x000fe20000000f00 */
[----:B------:R-:W-:Y:S02]  /*6ab0*/  HFMA2 R12, -RZ, RZ, 0, 5.9604644775390625e-08 ;  /* 0x00000001ff0c7431 */ /* 0x000fe400000001ff */
[----:B------:R-:W-:Y:S02]  /*6ac0*/  IMAD.MOV.U32 R8, RZ, RZ, 0x192 ;  /* 0x00000192ff087424 */ /* 0x000fe400078e00ff */
[----:B------:R-:W-:Y:S01]  /*6ad0*/  IMAD.MOV.U32 R13, RZ, RZ, RZ ;  /* 0x000000ffff0d7224 */ /* 0x000fe200078e00ff */
[----:B------:R-:W3:Y:S01]  /*6ae0*/  LDCU.64 UR6, c[0x4][0x78] ;  /* 0x01000f00ff0677ac */ /* 0x000ee20008000a00 */
[----:B------:R-:W1:Y:S01]  /*6af0*/  LDC.64 R2, c[0x4][R3] ;  /* 0x0100000003027b82 */ /* 0x000e620000000a00 */
[----:B------:R-:W5:Y:S01]  /*6b00*/  LDCU.64 UR4, c[0x4][0x10] ;  /* 0x01000200ff0477ac */ /* 0x000f620008000a00 */
[----:B--2---:R-:W-:Y:S01]  /*6b10*/  MOV R5, UR9 ;  /* 0x0000000900057c02 */ /* 0x004fe20008000f00 */
[----:B------:R-:W-:Y:S01]  /*6b20*/  IMAD.U32 R4, RZ, RZ, UR8 ;  /* 0x00000008ff047e24 */ /* 0x000fe2000f8e00ff */
[----:B---3--:R-:W-:Y:S01]  /*6b30*/  MOV R7, UR7 ;  /* 0x0000000700077c02 */ /* 0x008fe20008000f00 */
[----:B------:R-:W-:Y:S01]  /*6b40*/  IMAD.U32 R6, RZ, RZ, UR6 ;  /* 0x00000006ff067e24 */ /* 0x000fe2000f8e00ff */
[----:B-----5:R-:W-:Y:S01]  /*6b50*/  MOV R11, UR5 ;  /* 0x00000005000b7c02 */ /* 0x020fe20008000f00 */
[----:B------:R-:W-:Y:S02]  /*6b60*/  IMAD.U32 R10, RZ, RZ, UR4 ;  /* 0x00000004ff0a7e24 */ /* 0x000fe4000f8e00ff */
[----:B------:R-:W-:Y:S07]  /*6b70*/  LEPC R20, `(.L_x_107) ;  /* 0x000000001014794e */ /* 0x000fee0000000000 */
[----:B-1--4-:R-:W-:Y:S05]  /*6b80*/  CALL.ABS.NOINC R2 ;  /* 0x0000000002007343 */ /* 0x012fea0003c00000 */
.L_x_107:
[----:B------:R-:W-:Y:S01]  /*6b90*/  ISETP.NE.AND P0, PT, R95, RZ, PT ;  /* 0x000000ff5f00720c */ /* 0x000fe20003f05270 */
[----:B------:R-:W-:Y:S05]  /*6ba0*/  WARPSYNC.ALL ;  /* 0x0000000000007948 */ /* 0x000fea0003800000 */
[----:B------:R-:W-:Y:S01]  /*6bb0*/  R2UR UR4, R39 ;  /* 0x00000000270472ca */ /* 0x000fe200000e0000 */
[----:B------:R-:W2:Y:S01]  /*6bc0*/  S2UR UR6, SR_CgaCtaId ;  /* 0x00000000000679c3 */ /* 0x000ea20000008800 */
[-C--:B------:R-:W-:Y:S01]  /*6bd0*/  F2FP.F16.E5M2.UNPACK_B R42, R72.reuse ;  /* 0x00000048ff2a723e */ /* 0x080fe200020004ff */
[----:B------:R-:W-:Y:S01]  /*6be0*/  BSSY.RECONVERGENT B0, `(.L_x_108) ;  /* 0x000009c000007945 */ /* 0x000fe20003800200 */
[----:B------:R-:W-:Y:S02]  /*6bf0*/  F2FP.F16.E5M2.UNPACK_B R72, R72.H1 ;  /* 0x00000048ff48723e */ /* 0x000fe400030004ff */
[-C--:B------:R-:W-:Y:S01]  /*6c00*/  F2FP.F16.E5M2.UNPACK_B R46, R73.reuse ;  /* 0x00000049ff2e723e */ /* 0x080fe200020004ff */
[--C-:B------:R-:W-:Y:S01]  /*6c10*/  HADD2.F32 R40, -RZ, R42.reuse.H0_H0 ;  /* 0x2000002aff287230 */ /* 0x100fe20000004100 */
[----:B------:R-:W-:Y:S01]  /*6c20*/  F2FP.F16.E5M2.UNPACK_B R73, R73.H1 ;  /* 0x00000049ff49723e */ /* 0x000fe200030004ff */
[----:B------:R-:W-:Y:S01]  /*6c30*/  HADD2.F32 R42, -RZ, R42.H1_H1 ;  /* 0x3000002aff2a7230 */ /* 0x000fe20000004100 */
[-C--:B------:R-:W-:Y:S01]  /*6c40*/  F2FP.F16.E5M2.UNPACK_B R50, R74.reuse ;  /* 0x0000004aff32723e */ /* 0x080fe200020004ff */
[----:B------:R-:W-:Y:S01]  /*6c50*/  HADD2.F32 R43, -RZ, R72.H0_H0 ;  /* 0x20000048ff2b7230 */ /* 0x000fe20000004100 */
[----:B------:R-:W-:Y:S01]  /*6c60*/  F2FP.F16.E5M2.UNPACK_B R74, R74.H1 ;  /* 0x0000004aff4a723e */ /* 0x000fe200030004ff */
[----:B------:R-:W-:Y:S01]  /*6c70*/  LDTM.16dp32bit_t0_t15.x32 R4, tmem[UR4+0x40] ;  /* 0x00004004000479ee */ /* 0x000fe20008a80000 */
[----:B------:R-:W3:Y:S01]  /*6c80*/  LDTM.16dp32bit_t16_t31.x32 R4, tmem[UR4+0x60] ;  /* 0x00006004000479ee */ /* 0x000ee20008aa0000 */
[----:B------:R-:W-:Y:S01]  /*6c90*/  NOP ;  /* 0x0000000000007918 */ /* 0x000fe20000000000 */
[--C-:B------:R-:W-:Y:S01]  /*6ca0*/  HADD2.F32 R45, -RZ, R46.reuse.H0_H0 ;  /* 0x2000002eff2d7230 */ /* 0x100fe20000004100 */
[----:B------:R-:W-:Y:S01]  /*6cb0*/  R2UR UR5, R100 ;  /* 0x00000000640572ca */ /* 0x000fe200000e0000 */
[----:B------:R-:W-:Y:S01]  /*6cc0*/  HADD2.F32 R46, -RZ, R46.H1_H1 ;  /* 0x3000002eff2e7230 */ /* 0x000fe20000004100 */
[----:B------:R-:W-:Y:S01]  /*6cd0*/  F2FP.F16.E5M2.UNPACK_B R54, R75 ;  /* 0x0000004bff36723e */ /* 0x000fe200020004ff */
[--C-:B------:R-:W-:Y:S01]  /*6ce0*/  HADD2.F32 R49, -RZ, R50.reuse.H0_H0 ;  /* 0x20000032ff317230 */ /* 0x100fe20000004100 */
[----:B----4-:R-:W-:Y:S01]  /*6cf0*/  F2FP.F16.E5M2.UNPACK_B R58, R76 ;  /* 0x0000004cff3a723e */ /* 0x010fe200020004ff */
[----:B------:R-:W-:Y:S01]  /*6d00*/  HADD2.F32 R50, -RZ, R50.H1_H1 ;  /* 0x30000032ff327230 */ /* 0x000fe20000004100 */
[----:B------:R-:W-:Y:S01]  /*6d10*/  F2FP.F16.E5M2.UNPACK_B R62, R77 ;  /* 0x0000004dff3e723e */ /* 0x000fe200020004ff */
[--C-:B------:R-:W-:Y:S01]  /*6d20*/  HADD2.F32 R53, -RZ, R54.reuse.H0_H0 ;  /* 0x20000036ff357230 */ /* 0x100fe20000004100 */
[----:B------:R-:W-:Y:S01]  /*6d30*/  F2FP.F16.E5M2.UNPACK_B R66, R78 ;  /* 0x0000004eff42723e */ /* 0x000fe200020004ff */
[----:B------:R-:W-:Y:S01]  /*6d40*/  HADD2.F32 R54, -RZ, R54.H1_H1 ;  /* 0x30000036ff367230 */ /* 0x000fe20000004100 */
[----:B------:R-:W-:Y:S01]  /*6d50*/  F2FP.F16.E5M2.UNPACK_B R69, R79 ;  /* 0x0000004fff45723e */ /* 0x000fe200020004ff */
[--C-:B------:R-:W-:Y:S01]  /*6d60*/  HADD2.F32 R57, -RZ, R58.reuse.H0_H0 ;  /* 0x2000003aff397230 */ /* 0x100fe20000004100 */
[----:B------:R-:W-:Y:S01]  /*6d70*/  F2FP.F16.E5M2.UNPACK_B R75, R75.H1 ;  /* 0x0000004bff4b723e */ /* 0x000fe200030004ff */
[----:B------:R-:W-:Y:S01]  /*6d80*/  UIADD3 UR4, UPT, UPT, UR5, 0xa0, URZ ;  /* 0x000000a005047890 */ /* 0x000fe2000fffe0ff */
[----:B------:R-:W-:Y:S01]  /*6d90*/  HADD2.F32 R59, -RZ, R58.H1_H1 ;  /* 0x3000003aff3b7230 */ /* 0x000fe20000004100 */
[----:B------:R-:W-:Y:S01]  /*6da0*/  F2FP.F16.E5M2.UNPACK_B R76, R76.H1 ;  /* 0x0000004cff4c723e */ /* 0x000fe200030004ff */
[--C-:B------:R-:W-:Y:S01]  /*6db0*/  HADD2.F32 R61, -RZ, R62.reuse.H0_H0 ;  /* 0x2000003eff3d7230 */ /* 0x100fe20000004100 */
[----:B------:R-:W-:Y:S01]  /*6dc0*/  F2FP.F16.E5M2.UNPACK_B R77, R77.H1 ;  /* 0x0000004dff4d723e */ /* 0x000fe200030004ff */
[----:B------:R-:W-:Y:S01]  /*6dd0*/  HADD2.F32 R62, -RZ, R62.H1_H1 ;  /* 0x3000003eff3e7230 */ /* 0x000fe20000004100 */
[----:B------:R-:W-:Y:S01]  /*6de0*/  F2FP.F16.E5M2.UNPACK_B R78, R78.H1 ;  /* 0x0000004eff4e723e */ /* 0x000fe200030004ff */
[--C-:B------:R-:W-:Y:S01]  /*6df0*/  HADD2.F32 R65, -RZ, R66.reuse.H0_H0 ;  /* 0x20000042ff417230 */ /* 0x100fe20000004100 */
[----:B--2---:R-:W-:Y:S01]  /*6e00*/  UPRMT UR4, UR6, 0x654, UR4 ;  /* 0x0000065406047896 */ /* 0x004fe20008000004 */
        /* <DEDUP_REMOVED lines=8> */
[----:B------:R-:W-:Y:S01]  /*6e90*/  SYNCS.ARRIVE.TRANS64.RED.A1T0 RZ, [UR4], RZ ;  /* 0x000000ffffff79a7 */ /* 0x000fe20008100404 */
        /* <DEDUP_REMOVED lines=15> */
[--C-:B------:R-:W-:Y:S02]  /*6f90*/  HADD2.F32 R47, -RZ, R73.reuse.H0_H0 ;  /* 0x20000049ff2f7230 */ /* 0x100fe40000004100 */
[C---:B------:R-:W-:Y:S01]  /*6fa0*/  FMUL R10, R38.reuse, R10 ;  /* 0x0000000a260a7220 */ /* 0x040fe20000400000 */
[C---:B------:R-:W-:Y:S01]  /*6fb0*/  FFMA R6, R41.reuse, R43, R6 ;  /* 0x0000002b29067223 */ /* 0x040fe20000000006 */
[----:B------:R-:W-:Y:S02]  /*6fc0*/  HADD2.F32 R48, -RZ, R73.H1_H1 ;  /* 0x30000049ff307230 */ /* 0x000fe40000004100 */
[C---:B------:R-:W-:Y:S01]  /*6fd0*/  FFMA R7, R41.reuse, R44, R7 ;  /* 0x0000002c29077223 */ /* 0x040fe20000000007 */
[C---:B------:R-:W-:Y:S01]  /*6fe0*/  FFMA R8, R41.reuse, R45, R8 ;  /* 0x0000002d29087223 */ /* 0x040fe20000000008 */
[C---:B------:R-:W-:Y:S01]  /*6ff0*/  FFMA R9, R41.reuse, R46, R9 ;  /* 0x0000002e29097223 */ /* 0x040fe20000000009 */
[----:B------:R-:W-:Y:S01]  /*7000*/  FFMA R10, R41, R47, R10 ;  /* 0x0000002f290a7223 */ /* 0x000fe2000000000a */
[----:B------:R-:W-:Y:S01]  /*7010*/  HADD2.F32 R43, -RZ, R69.H0_H0 ;  /* 0x20000045ff2b7230 */ /* 0x000fe20000004100 */
[----:B-1----:R-:W-:Y:S01]  /*7020*/  F2FP.SATFINITE.E5M2.F32.PACK_AB_MERGE_C R96, R7, R6, RZ ;  /* 0x000000060760723e */ /* 0x002fe200048060ff */
[C---:B------:R-:W-:Y:S01]  /*7030*/  FMUL R11, R38.reuse, R11 ;  /* 0x0000000b260b7220 */ /* 0x040fe20000400000 */
[--C-:B------:R-:W-:Y:S02]  /*7040*/  HADD2.F32 R51, -RZ, R74.reuse.H0_H0 ;  /* 0x2000004aff337230 */ /* 0x100fe40000004100 */
[C---:B------:R-:W-:Y:S01]  /*7050*/  FMUL R14, R38.reuse, R14 ;  /* 0x0000000e260e7220 */ /* 0x040fe20000400000 */
[----:B------:R-:W-:Y:S01]  /*7060*/  HADD2.F32 R52, -RZ, R74.H1_H1 ;  /* 0x3000004aff347230 */ /* 0x000fe20000004100 */
[----:B------:R-:W-:Y:S01]  /*7070*/  F2FP.SATFINITE.E5M2.F32.PACK_AB_MERGE_C R96, R5, R4, R96 ;  /* 0x000000040560723e */ /* 0x000fe20004806060 */
[C---:B------:R-:W-:Y:S01]  /*7080*/  FFMA R11, R41.reuse, R48, R11 ;  /* 0x00000030290b7223 */ /* 0x040fe2000000000b */
[C---:B------:R-:W-:Y:S01]  /*7090*/  FFMA R12, R41.reuse, R49, R12 ;  /* 0x00000031290c7223 */ /* 0x040fe2000000000c */
[C---:B------:R-:W-:Y:S01]  /*70a0*/  FFMA R13, R41.reuse, R50, R13 ;  /* 0x00000032290d7223 */ /* 0x040fe2000000000d */
[----:B------:R-:W-:Y:S01]  /*70b0*/  FFMA R14, R41, R51, R14 ;  /* 0x00000033290e7223 */ /* 0x000fe2000000000e */
[C---:B------:R-:W-:Y:S01]  /*70c0*/  FMUL R15, R38.reuse, R15 ;  /* 0x0000000f260f7220 */ /* 0x040fe20000400000 */
[----:B------:R-:W-:Y:S01]  /*70d0*/  F2FP.F16.E5M2.UNPACK_B R79, R79.H1 ;  /* 0x0000004fff4f723e */ /* 0x000fe200030004ff */
[--C-:B------:R-:W-:Y:S01]  /*70e0*/  HADD2.F32 R55, -RZ, R75.reuse.H0_H0 ;  /* 0x2000004bff377230 */ /* 0x100fe20000004100 */
[----:B------:R-:W-:Y:S01]  /*70f0*/  F2FP.SATFINITE.E5M2.F32.PACK_AB_MERGE_C R97, R11, R10, RZ ;  /* 0x0000000a0b61723e */ /* 0x000fe200048060ff */
[C---:B------:R-:W-:Y:S01]  /*7100*/  FFMA R15, R41.reuse, R52, R15 ;  /* 0x00000034290f7223 */ /* 0x040fe2000000000f */
[C---:B------:R-:W-:Y:S01]  /*7110*/  FFMA R16, R41.reuse, R53, R16 ;  /* 0x0000003529107223 */ /* 0x040fe20000000010 */
[----:B------:R-:W-:Y:S01]  /*7120*/  FFMA R17, R41, R54, R17 ;  /* 0x0000003629117223 */ /* 0x000fe20000000011 */
[----:B------:R-:W-:Y:S01]  /*7130*/  F2FP.SATFINITE.E5M2.F32.PACK_AB_MERGE_C R97, R9, R8, R97 ;  /* 0x000000080961723e */ /* 0x000fe20004806061 */
[----:B------:R-:W-:Y:S01]  /*7140*/  HADD2.F32 R56, -RZ, R75.H1_H1 ;  /* 0x3000004bff387230 */ /* 0x000fe20000004100 */
[----:B------:R-:W-:Y:S01]  /*7150*/  F2FP.SATFINITE.E5M2.F32.PACK_AB_MERGE_C R98, R15, R14, RZ ;  /* 0x0000000e0f62723e */ /* 0x000fe200048060ff */
[C---:B------:R-:W-:Y:S01]  /*7160*/  FMUL R18, R38.reuse, R18 ;  /* 0x0000001226127220 */ /* 0x040fe20000400000 */
[C---:B------:R-:W-:Y:S01]  /*7170*/  FMUL R19, R38.reuse, R19 ;  /* 0x0000001326137220 */ /* 0x040fe20000400000 */
[--C-:B------:R-:W-:Y:S02]  /*7180*/  HADD2.F32 R58, -RZ, R76.reuse.H0_H0 ;  /* 0x2000004cff3a7230 */ /* 0x100fe40000004100 */
[C---:B------:R-:W-:Y:S01]  /*7190*/  FMUL R3, R38.reuse, R22 ;  /* 0x0000001626037220 */ /* 0x040fe20000400000 */
[C---:B------:R-:W-:Y:S01]  /*71a0*/  FFMA R18, R41.reuse, R55, R18 ;  /* 0x0000003729127223 */ /* 0x040fe20000000012 */
[----:B------:R-:W-:Y:S02]  /*71b0*/  HADD2.F32 R60, -RZ, R76.H1_H1 ;  /* 0x3000004cff3c7230 */ /* 0x000fe40000004100 */
        /* <DEDUP_REMOVED lines=42> */
[----:B------:R-:W-:Y:S03]  /*7460*/  IADD3 R70, PT, PT, R36, 0x1, RZ ;  /* 0x0000000124467810 */ /* 0x000fe60007ffe0ff */
        /* <DEDUP_REMOVED lines=10> */
[----:B------:R-:W-:Y:S02]  /*7510*/  UIADD3 UR9, UPT, UPT, UR49, 0x40, URZ ;  /* 0x0000004031097890 */ /* 0x000fe4000fffe0ff */
[----:B------:R-:W-:Y:S01]  /*7520*/  UIADD3 UR8, UPT, UPT, UR44, 0x3200, URZ ;  /* 0x000032002c087890 */ /* 0x000fe2000fffe0ff */
[----:B------:R-:W-:Y:S01]  /*7530*/  UMOV UR10, UR50 ;  /* 0x00000032000a7c82 */ /* 0x000fe20008000000 */
[----:B------:R-:W-:Y:S01]  /*7540*/  UMOV UR11, UR36 ;  /* 0x00000024000b7c82 */ /* 0x000fe20008000000 */
[----:B--2---:R-:W-:Y:S04]  /*7550*/  UIADD3 UR4, UP0, UPT, UR6, 0x680, URZ ;  /* 0x0000068006047890 */ /* 0x004fe8000ff1e0ff */
[----:B------:R-:W-:Y:S09]  /*7560*/  UIADD3.X UR5, UPT, UPT, URZ, UR7, URZ, UP0, !UPT ;  /* 0x00000007ff057290 */ /* 0x000ff200087fe4ff */
[----:B------:R2:W-:Y:S01]  /*7570*/  UTMASTG.3D [UR8], [UR4] ;  /* 0x00000008040073b5 */ /* 0x0005e20008010000 */
[----:B------:R0:W-:Y:S01]  /*7580*/  UTMACMDFLUSH ;  /* 0x00000000000079b7 */ /* 0x0001e20000000000 */
[----:B--2---:R-:W-:Y:S04]  /*7590*/  DEPBAR.LE SB0, 0x1 ;  /* 0x000080400000791a */ /* 0x004fe80000000000 */
.L_x_109:
[----:B------:R-:W-:Y:S05]  /*75a0*/  BSYNC.RECONVERGENT B0 ;  /* 0x0000000000007941 */ /* 0x000fea0003800200 */
.L_x_108:
[----:B------:R-:W-:Y:S01]  /*75b0*/  BAR.SYNC.DEFER_BLOCKING 0x1, 0x80 ;  /* 0x0042000000007b1d */ /* 0x000fe20000010000 */
[----:B------:R-:W-:Y:S01]  /*75c0*/  ISETP.NE.AND P0, PT, R87, 0x2, PT ;  /* 0x000000025700780c */ /* 0x000fe20003f05270 */
[----:B------:R-:W-:Y:S01]  /*75d0*/  UISETP.NE.AND UP0, UPT, UR45, URZ, UPT ;  /* 0x000000ff2d00728c */ /* 0x000fe2000bf05270 */
[----:B------:R-:W-:Y:S01]  /*75e0*/  ISETP.NE.AND P1, PT, R70, 0x4, PT ;  /* 0x000000044600780c */ /* 0x000fe20003f25270 */
[----:B------:R-:W-:Y:S01]  /*75f0*/  UIADD3 UR20, UPT, UPT, UR37, UR59, URZ ;  /* 0x0000003b25147290 */ /* 0x000fe2000fffe0ff */
[----:B------:R-:W-:Y:S01]  /*7600*/  SEL R0, RZ, 0x1, P0 ;  /* 0x00000001ff007807 */ /* 0x000fe20000000000 */
[----:B------:R-:W-:Y:S01]  /*7610*/  UIADD3 UR16, UPT, UPT, UR38, UR62, URZ ;  /* 0x0000003e26107290 */ /* 0x000fe2000fffe0ff */
[----:B------:R-:W-:Y:S02]  /*7620*/  SEL R3, RZ, 0x1, P1 ;  /* 0x00000001ff037807 */ /* 0x000fe40000800000 */
[----:B------:R-:W-:Y:S02]  /*7630*/  LOP3.LUT R91, R91, R0, RZ, 0x3c, !PT ;  /* 0x000000005b5b7212 */ /* 0x000fe400078e3cff */
[----:B------:R-:W-:Y:S02]  /*7640*/  LOP3.LUT R92, R92, R3, RZ, 0x3c, !PT ;  /* 0x000000035c5c7212 */ /* 0x000fe400078e3cff */
[----:B------:R-:W-:Y:S02]  /*7650*/  SEL R87, R87, RZ, P0 ;  /* 0x000000ff57577207 */ /* 0x000fe40000000000 */
[----:B------:R-:W-:Y:S01]  /*7660*/  SEL R36, R70, RZ, P1 ;  /* 0x000000ff46247207 */ /* 0x000fe20000800000 */
[----:B------:R-:W-:Y:S01]  /*7670*/  UMOV UR36, UR58 ;  /* 0x0000003a00247c82 */ /* 0x000fe20008000000 */
[----:B------:R-:W-:Y:S05]  /*7680*/  BRA.U UP0, `(.L_x_110) ;  /* 0xffffffd500987547 */ /* 0x000fea000b83ffff */
[----:B------:R-:W-:Y:S05]  /*7690*/  EXIT ;  /* 0x000000000000794d */ /* 0x000fea0003800000 */
.L_x_24:
[----:B--2---:R2:W3:Y:S02]  /*76a0*/  SYNCS.PHASECHK.TRANS64.TRYWAIT P0, [R0+URZ+0xd0], R3 ;  /* 0x0000d003000075a7 */ /* 0x0044e400080011ff */
[----:B---3--:R-:W-:Y:S05]  /*76b0*/  @!P0 NANOSLEEP.SYNCS 0x989680 ;  /* 0x009896800000895d */ /* 0x008fea0003900000 */
[----:B------:R-:W3:Y:S02]  /*76c0*/  @!P0 SYNCS.PHASECHK.TRANS64 P0, [R0+URZ+0xd0], R3 ;  /* 0x0000d003000085a7 */ /* 0x000ee400080010ff */
[----:B---3--:R-:W-:Y:S05]  /*76d0*/  @!P0 BRA `(.L_x_24) ;  /* 0xfffffffc00f08947 */ /* 0x008fea000383ffff */
[----:B------:R-:W-:Y:S05]  /*76e0*/  BRA `(.L_x_111) ;  /* 0xffffffa000587947 */ /* 0x000fea000383ffff */
.L_x_27:
[----:B--2---:R-:W-:-:S07]  /*76f0*/  MOV R0, UR33 ;  /* 0x0000002100007c02 */ /* 0x004fce0008000f00 */
.L_x_112:
[----:B--2---:R2:W3:Y:S02]  /*7700*/  SYNCS.PHASECHK.TRANS64.TRYWAIT P0, [R0+URZ+0x18], R3 ;  /* 0x00001803000075a7 */ /* 0x0044e400080011ff */
[----:B---3--:R-:W-:Y:S05]  /*7710*/  @!P0 NANOSLEEP.SYNCS 0x989680 ;  /* 0x009896800000895d */ /* 0x008fea0003900000 */
[----:B------:R-:W3:Y:S02]  /*7720*/  @!P0 SYNCS.PHASECHK.TRANS64 P0, [R0+URZ+0x18], R3 ;  /* 0x00001803000085a7 */ /* 0x000ee400080010ff */
[----:B---3--:R-:W-:Y:S05]  /*7730*/  @!P0 BRA `(.L_x_112) ;  /* 0xfffffffc00f08947 */ /* 0x008fea000383ffff */
[----:B------:R-:W-:Y:S05]  /*7740*/  BRA `(.L_x_26) ;  /* 0xffffffa000987947 */ /* 0x000fea000383ffff */
.L_x_34:
[----:B-1----:R-:W-:-:S07]  /*7750*/  MOV R0, UR17 ;  /* 0x0000001100007c02 */ /* 0x002fce0008000f00 */
.L_x_113:
[----:B-1----:R1:W2:Y:S02]  /*7760*/  SYNCS.PHASECHK.TRANS64.TRYWAIT P0, [R0+URZ+0x18], R3 ;  /* 0x00001803000075a7 */ /* 0x0022a400080011ff */
[----:B--2---:R-:W-:Y:S05]  /*7770*/  @!P0 NANOSLEEP.SYNCS 0x989680 ;  /* 0x009896800000895d */ /* 0x004fea0003900000 */
[----:B------:R-:W2:Y:S02]  /*7780*/  @!P0 SYNCS.PHASECHK.TRANS64 P0, [R0+URZ+0x18], R3 ;  /* 0x00001803000085a7 */ /* 0x000ea400080010ff */
[----:B--2---:R-:W-:Y:S05]  /*7790*/  @!P0 BRA `(.L_x_113) ;  /* 0xfffffffc00f08947 */ /* 0x004fea000383ffff */
[----:B------:R-:W-:Y:S05]  /*77a0*/  BRA `(.L_x_33) ;  /* 0xffffffa400547947 */ /* 0x000fea000383ffff */
.L_x_39:
[----:B-1----:R1:W2:Y:S02]  /*77b0*/  SYNCS.PHASECHK.TRANS64.TRYWAIT P0, [R3+URZ+0x60], R0 ;  /* 0x00006000030075a7 */ /* 0x0022a400080011ff */
[----:B--2---:R-:W-:Y:S05]  /*77c0*/  @!P0 NANOSLEEP.SYNCS 0x989680 ;  /* 0x009896800000895d */ /* 0x004fea0003900000 */
[----:B------:R-:W2:Y:S02]  /*77d0*/  @!P0 SYNCS.PHASECHK.TRANS64 P0, [R3+URZ+0x60], R0 ;  /* 0x00006000030085a7 */ /* 0x000ea400080010ff */
[----:B--2---:R-:W-:Y:S05]  /*77e0*/  @!P0 BRA `(.L_x_39) ;  /* 0xfffffffc00f08947 */ /* 0x004fea000383ffff */
[----:B------:R-:W-:Y:S05]  /*77f0*/  BRA `(.L_x_114) ;  /* 0xffffffa400f47947 */ /* 0x000fea000383ffff */
.L_x_43:
[----:B-1----:R-:W-:-:S07]  /*7800*/  MOV R0, UR4 ;  /* 0x0000000400007c02 */ /* 0x002fce0008000f00 */
.L_x_115:
[----:B-1----:R1:W2:Y:S02]  /*7810*/  SYNCS.PHASECHK.TRANS64.TRYWAIT P0, [R0+URZ], R3 ;  /* 0x00000003000075a7 */ /* 0x0022a400080011ff */
[----:B--2---:R-:W-:Y:S05]  /*7820*/  @!P0 NANOSLEEP.SYNCS 0x989680 ;  /* 0x009896800000895d */ /* 0x004fea0003900000 */
[----:B------:R-:W2:Y:S02]  /*7830*/  @!P0 SYNCS.PHASECHK.TRANS64 P0, [R0+URZ], R3 ;  /* 0x00000003000085a7 */ /* 0x000ea400080010ff */
[----:B--2---:R-:W-:Y:S05]  /*7840*/  @!P0 BRA `(.L_x_115) ;  /* 0xfffffffc00f08947 */ /* 0x004fea000383ffff */
[----:B------:R-:W-:Y:S05]  /*7850*/  BRA `(.L_x_116) ;  /* 0xffffffac00987947 */ /* 0x000fea000383ffff */
.L_x_44:
[----:B------:R-:W-:-:S07]  /*7860*/  MOV R0, UR5 ;  /* 0x0000000500007c02 */ /* 0x000fce0008000f00 */
.L_x_117:
[----:B-1----:R1:W2:Y:S02]  /*7870*/  SYNCS.PHASECHK.TRANS64.TRYWAIT P0, [R0+URZ], R3 ;  /* 0x00000003000075a7 */ /* 0x0022a400080011ff */
[----:B--2---:R-:W-:Y:S05]  /*7880*/  @!P0 NANOSLEEP.SYNCS 0x989680 ;  /* 0x009896800000895d */ /* 0x004fea0003900000 */
[----:B------:R-:W2:Y:S02]  /*7890*/  @!P0 SYNCS.PHASECHK.TRANS64 P0, [R0+URZ], R3 ;  /* 0x00000003000085a7 */ /* 0x000ea400080010ff */
[----:B--2---:R-:W-:Y:S05]  /*78a0*/  @!P0 BRA `(.L_x_117) ;  /* 0xfffffffc00f08947 */ /* 0x004fea000383ffff */
[----:B------:R-:W-:Y:S05]  /*78b0*/  BRA `(.L_x_118) ;  /* 0xffffffac00a47947 */ /* 0x000fea000383ffff */
.L_x_47:
[----:B-1----:R1:W2:Y:S02]  /*78c0*/  SYNCS.PHASECHK.TRANS64.TRYWAIT P0, [R2+URZ+0xc0], R5 ;  /* 0x0000c005020075a7 */ /* 0x0022a400080011ff */
[----:B--2---:R-:W-:Y:S05]  /*78d0*/  @!P0 NANOSLEEP.SYNCS 0x989680 ;  /* 0x009896800000895d */ /* 0x004fea0003900000 */
[----:B------:R-:W2:Y:S02]  /*78e0*/  @!P0 SYNCS.PHASECHK.TRANS64 P0, [R2+URZ+0xc0], R5 ;  /* 0x0000c005020085a7 */ /* 0x000ea400080010ff */
[----:B--2---:R-:W-:Y:S05]  /*78f0*/  @!P0 BRA `(.L_x_47) ;  /* 0xfffffffc00f08947 */ /* 0x004fea000383ffff */
[----:B------:R-:W-:Y:S05]  /*7900*/  BRA `(.L_x_119) ;  /* 0xffffffb000087947 */ /* 0x000fea000383ffff */
.L_x_48:
[----:B------:R-:W-:-:S07]  /*7910*/  MOV R2, UR4 ;  /* 0x0000000400027c02 */ /* 0x000fce0008000f00 */
.L_x_120:
[----:B-1----:R1:W2:Y:S02]  /*7920*/  SYNCS.PHASECHK.TRANS64.TRYWAIT P0, [R2+URZ+0x70], R5 ;  /* 0x00007005020075a7 */ /* 0x0022a400080011ff */
[----:B--2---:R-:W-:Y:S05]  /*7930*/  @!P0 NANOSLEEP.SYNCS 0x989680 ;  /* 0x009896800000895d */ /* 0x004fea0003900000 */
[----:B------:R-:W2:Y:S02]  /*7940*/  @!P0 SYNCS.PHASECHK.TRANS64 P0, [R2+URZ+0x70], R5 ;  /* 0x00007005020085a7 */ /* 0x000ea400080010ff */
[----:B--2---:R-:W-:Y:S05]  /*7950*/  @!P0 BRA `(.L_x_120) ;  /* 0xfffffffc00f08947 */ /* 0x004fea000383ffff */
[----:B------:R-:W-:Y:S05]  /*7960*/  BRA `(.L_x_121) ;  /* 0xffffffb000187947 */ /* 0x000fea000383ffff */
.L_x_49:
[----:B-1----:R1:W2:Y:S02]  /*7970*/  SYNCS.PHASECHK.TRANS64.TRYWAIT P1, [R2+URZ+0x60], R5 ;  /* 0x00006005020075a7 */ /* 0x0022a400080211ff */
[----:B--2---:R-:W-:Y:S05]  /*7980*/  @!P1 NANOSLEEP.SYNCS 0x989680 ;  /* 0x009896800000995d */ /* 0x004fea0003900000 */
[----:B------:R-:W2:Y:S02]  /*7990*/  @!P1 SYNCS.PHASECHK.TRANS64 P1, [R2+URZ+0x60], R5 ;  /* 0x00006005020095a7 */ /* 0x000ea400080210ff */
[----:B--2---:R-:W-:Y:S05]  /*79a0*/  @!P1 BRA `(.L_x_49) ;  /* 0xfffffffc00f09947 */ /* 0x004fea000383ffff */
[----:B------:R-:W-:Y:S05]  /*79b0*/  BRA `(.L_x_122) ;  /* 0xffffffb000487947 */ /* 0x000fea000383ffff */
.L_x_52:
[----:B------:R-:W-:-:S07]  /*79c0*/  MOV R0, UR4 ;  /* 0x0000000400007c02 */ /* 0x000fce0008000f00 */
.L_x_123:
[----:B-1----:R1:W2:Y:S02]  /*79d0*/  SYNCS.PHASECHK.TRANS64.TRYWAIT P0, [R0+URZ+0x70], R3 ;  /* 0x00007003000075a7 */ /* 0x0022a400080011ff */
[----:B--2---:R-:W-:Y:S05]  /*79e0*/  @!P0 NANOSLEEP.SYNCS 0x989680 ;  /* 0x009896800000895d */ /* 0x004fea0003900000 */
[----:B------:R-:W2:Y:S02]  /*79f0*/  @!P0 SYNCS.PHASECHK.TRANS64 P0, [R0+URZ+0x70], R3 ;  /* 0x00007003000085a7 */ /* 0x000ea400080010ff */
[----:B--2---:R-:W-:Y:S05]  /*7a00*/  @!P0 BRA `(.L_x_123) ;  /* 0xfffffffc00f08947 */ /* 0x004fea000383ffff */
[----:B------:R-:W-:Y:S05]  /*7a10*/  BRA `(.L_x_51) ;  /* 0xffffffb0009c7947 */ /* 0x000fea000383ffff */
.L_x_59:
[----:B-1----:R1:W2:Y:S02]  /*7a20*/  SYNCS.PHASECHK.TRANS64.TRYWAIT P1, [R0+URZ+0x60], R5 ;  /* 0x00006005000075a7 */ /* 0x0022a400080211ff */
[----:B--2---:R-:W-:Y:S05]  /*7a30*/  @!P1 NANOSLEEP.SYNCS 0x989680 ;  /* 0x009896800000995d */ /* 0x004fea0003900000 */
[----:B------:R-:W2:Y:S02]  /*7a40*/  @!P1 SYNCS.PHASECHK.TRANS64 P1, [R0+URZ+0x60], R5 ;  /* 0x00006005000095a7 */ /* 0x000ea400080210ff */
[----:B--2---:R-:W-:Y:S05]  /*7a50*/  @!P1 BRA `(.L_x_59) ;  /* 0xfffffffc00f09947 */ /* 0x004fea000383ffff */
[----:B------:R-:W-:Y:S05]  /*7a60*/  BRA `(.L_x_124) ;  /* 0xffffffb800047947 */ /* 0x000fea000383ffff */
.L_x_60:
[----:B------:R-:W-:-:S07]  /*7a70*/  MOV R3, UR23 ;  /* 0x0000001700037c02 */ /* 0x000fce0008000f00 */
.L_x_125:
[----:B-1----:R1:W2:Y:S02]  /*7a80*/  SYNCS.PHASECHK.TRANS64.TRYWAIT P0, [R3+URZ+0xa0], R0 ;  /* 0x0000a000030075a7 */ /* 0x0022a400080011ff */
[----:B--2---:R-:W-:Y:S05]  /*7a90*/  @!P0 NANOSLEEP.SYNCS 0x989680 ;  /* 0x009896800000895d */ /* 0x004fea0003900000 */
[----:B------:R-:W2:Y:S02]  /*7aa0*/  @!P0 SYNCS.PHASECHK.TRANS64 P0, [R3+URZ+0xa0], R0 ;  /* 0x0000a000030085a7 */ /* 0x000ea400080010ff */
[----:B--2---:R-:W-:Y:S05]  /*7ab0*/  @!P0 BRA `(.L_x_125) ;  /* 0xfffffffc00f08947 */ /* 0x004fea000383ffff */
[----:B------:R-:W-:Y:S05]  /*7ac0*/  BRA `(.L_x_126) ;  /* 0xffffffb800547947 */ /* 0x000fea000383ffff */
.L_x_63:
[----:B------:R-:W-:Y:S07]  /*7ad0*/  MOV R0, UR5 ;  /* 0x0000000500007c02 */ /* 0x000fee0008000f00 */
.L_x_127:
[----:B-1----:R1:W2:Y:S02]  /*7ae0*/  SYNCS.PHASECHK.TRANS64.TRYWAIT P0, [R0+URZ], R3 ;  /* 0x00000003000075a7 */ /* 0x0022a400080011ff */
[----:B--2---:R-:W-:Y:S05]  /*7af0*/  @!P0 NANOSLEEP.SYNCS 0x989680 ;  /* 0x009896800000895d */ /* 0x004fea0003900000 */
[----:B------:R-:W2:Y:S02]  /*7b00*/  @!P0 SYNCS.PHASECHK.TRANS64 P0, [R0+URZ], R3 ;  /* 0x00000003000085a7 */ /* 0x000ea400080010ff */
[----:B--2---:R-:W-:Y:S05]  /*7b10*/  @!P0 BRA `(.L_x_127) ;  /* 0xfffffffc00f08947 */ /* 0x004fea000383ffff */
[----:B------:R-:W-:Y:S05]  /*7b20*/  BRA `(.L_x_62) ;  /* 0xffffffb800707947 */ /* 0x000fea000383ffff */
.L_x_66:
[----:B------:R-:W-:-:S07]  /*7b30*/  MOV R0, UR4 ;  /* 0x0000000400007c02 */ /* 0x000fce0008000f00 */
.L_x_128:
[----:B--2---:R2:W4:Y:S02]  /*7b40*/  SYNCS.PHASECHK.TRANS64.TRYWAIT P0, [R0+URZ], R3 ;  /* 0x00000003000075a7 */ /* 0x00452400080011ff */
[----:B----4-:R-:W-:Y:S05]  /*7b50*/  @!P0 NANOSLEEP.SYNCS 0x989680 ;  /* 0x009896800000895d */ /* 0x010fea0003900000 */
[----:B------:R-:W4:Y:S02]  /*7b60*/  @!P0 SYNCS.PHASECHK.TRANS64 P0, [R0+URZ], R3 ;  /* 0x00000003000085a7 */ /* 0x000f2400080010ff */
[----:B----4-:R-:W-:Y:S05]  /*7b70*/  @!P0 BRA `(.L_x_128) ;  /* 0xfffffffc00f08947 */ /* 0x010fea000383ffff */
[----:B------:R-:W-:Y:S05]  /*7b80*/  BRA `(.L_x_129) ;  /* 0xffffffbc00247947 */ /* 0x000fea000383ffff */
.L_x_67:
[----:B------:R-:W-:-:S07]  /*7b90*/  MOV R0, UR5 ;  /* 0x0000000500007c02 */ /* 0x000fce0008000f00 */
.L_x_130:
[----:B-1----:R1:W2:Y:S02]  /*7ba0*/  SYNCS.PHASECHK.TRANS64.TRYWAIT P0, [R0+URZ], R3 ;  /* 0x00000003000075a7 */ /* 0x0022a400080011ff */
[----:B--2---:R-:W-:Y:S05]  /*7bb0*/  @!P0 NANOSLEEP.SYNCS 0x989680 ;  /* 0x009896800000895d */ /* 0x004fea0003900000 */
[----:B------:R-:W2:Y:S02]  /*7bc0*/  @!P0 SYNCS.PHASECHK.TRANS64 P0, [R0+URZ], R3 ;  /* 0x00000003000085a7 */ /* 0x000ea400080010ff */
[----:B--2---:R-:W-:Y:S05]  /*7bd0*/  @!P0 BRA `(.L_x_130) ;  /* 0xfffffffc00f08947 */ /* 0x004fea000383ffff */
[----:B------:R-:W-:Y:S05]  /*7be0*/  BRA `(.L_x_131) ;  /* 0xffffffbc00307947 */ /* 0x000fea000383ffff */
.L_x_68:
[----:B------:R-:W-:-:S07]  /*7bf0*/  MOV R0, UR5 ;  /* 0x0000000500007c02 */ /* 0x000fce0008000f00 */
.L_x_132:
[----:B-1----:R1:W2:Y:S02]  /*7c00*/  SYNCS.PHASECHK.TRANS64.TRYWAIT P0, [R0+URZ], R3 ;  /* 0x00000003000075a7 */ /* 0x0022a400080011ff */
[----:B--2---:R-:W-:Y:S05]  /*7c10*/  @!P0 NANOSLEEP.SYNCS 0x989680 ;  /* 0x009896800000895d */ /* 0x004fea0003900000 */
[----:B------:R-:W2:Y:S02]  /*7c20*/  @!P0 SYNCS.PHASECHK.TRANS64 P0, [R0+URZ], R3 ;  /* 0x00000003000085a7 */ /* 0x000ea400080010ff */
[----:B--2---:R-:W-:Y:S05]  /*7c30*/  @!P0 BRA `(.L_x_132) ;  /* 0xfffffffc00f08947 */ /* 0x004fea000383ffff */
[----:B------:R-:W-:Y:S05]  /*7c40*/  BRA `(.L_x_133) ;  /* 0xffffffbc003c7947 */ /* 0x000fea000383ffff */
.L_x_69:
[----:B------:R-:W-:-:S07]  /*7c50*/  MOV R0, UR4 ;  /* 0x0000000400007c02 */ /* 0x000fce0008000f00 */
.L_x_134:
[----:B-1----:R1:W2:Y:S02]  /*7c60*/  SYNCS.PHASECHK.TRANS64.TRYWAIT P0, [R0+URZ], R3 ;  /* 0x00000003000075a7 */ /* 0x0022a400080011ff */
[----:B--2---:R-:W-:Y:S05]  /*7c70*/  @!P0 NANOSLEEP.SYNCS 0x989680 ;  /* 0x009896800000895d */ /* 0x004fea0003900000 */
[----:B------:R-:W2:Y:S02]  /*7c80*/  @!P0 SYNCS.PHASECHK.TRANS64 P0, [R0+URZ], R3 ;  /* 0x00000003000085a7 */ /* 0x000ea400080010ff */
[----:B--2---:R-:W-:Y:S05]  /*7c90*/  @!P0 BRA `(.L_x_134) ;  /* 0xfffffffc00f08947 */ /* 0x004fea000383ffff */
[----:B------:R-:W-:Y:S05]  /*7ca0*/  BRA `(.L_x_135) ;  /* 0xffffffbc00487947 */ /* 0x000fea000383ffff */
.L_x_74:
[----:B--2---:R2:W4:Y:S02]  /*7cb0*/  SYNCS.PHASECHK.TRANS64.TRYWAIT P0, [R12+URZ+0x60], R9 ;  /* 0x000060090c0075a7 */ /* 0x00452400080011ff */
[----:B----4-:R-:W-:Y:S05]  /*7cc0*/  @!P0 NANOSLEEP.SYNCS 0x989680 ;  /* 0x009896800000895d */ /* 0x010fea0003900000 */
[----:B------:R-:W4:Y:S02]  /*7cd0*/  @!P0 SYNCS.PHASECHK.TRANS64 P0, [R12+URZ+0x60], R9 ;  /* 0x000060090c0085a7 */ /* 0x000f2400080010ff */
[----:B----4-:R-:W-:Y:S05]  /*7ce0*/  @!P0 BRA `(.L_x_74) ;  /* 0xfffffffc00f08947 */ /* 0x010fea000383ffff */
[----:B------:R-:W-:Y:S05]  /*7cf0*/  BRA `(.L_x_136) ;  /* 0xffffffc000687947 */ /* 0x000fea000383ffff */
.L_x_77:
[----:B------:R-:W-:Y:S07]  /*7d00*/  MOV R0, UR21 ;  /* 0x0000001500007c02 */ /* 0x000fee0008000f00 */
.L_x_137:
[----:B--2---:R2:W3:Y:S02]  /*7d10*/  SYNCS.PHASECHK.TRANS64.TRYWAIT P2, [R0+URZ+0x58], R11 ;  /* 0x0000580b000075a7 */ /* 0x0044e400080411ff */
[----:B---3--:R-:W-:Y:S05]  /*7d20*/  @!P2 NANOSLEEP.SYNCS 0x989680 ;  /* 0x009896800000a95d */ /* 0x008fea0003900000 */
[----:B------:R-:W3:Y:S02]  /*7d30*/  @!P2 SYNCS.PHASECHK.TRANS64 P2, [R0+URZ+0x58], R11 ;  /* 0x0000580b0000a5a7 */ /* 0x000ee400080410ff */
[----:B---3--:R-:W-:Y:S05]  /*7d40*/  @!P2 BRA `(.L_x_137) ;  /* 0xfffffffc00f0a947 */ /* 0x008fea000383ffff */
[----:B------:R-:W-:Y:S05]  /*7d50*/  BRA `(.L_x_76) ;  /* 0xffffffc400d07947 */ /* 0x000fea000383ffff */
.L_x_80:
[----:B--2---:R-:W-:Y:S07]  /*7d60*/  MOV R0, UR21 ;  /* 0x0000001500007c02 */ /* 0x004fee0008000f00 */
.L_x_138:
[----:B--2---:R2:W3:Y:S02]  /*7d70*/  SYNCS.PHASECHK.TRANS64.TRYWAIT P0, [R0+URZ+0x40], R9 ;  /* 0x00004009000075a7 */ /* 0x0044e400080011ff */
[----:B---3--:R-:W-:Y:S05]  /*7d80*/  @!P0 NANOSLEEP.SYNCS 0x989680 ;  /* 0x009896800000895d */ /* 0x008fea0003900000 */
[----:B------:R-:W3:Y:S02]  /*7d90*/  @!P0 SYNCS.PHASECHK.TRANS64 P0, [R0+URZ+0x40], R9 ;  /* 0x00004009000085a7 */ /* 0x000ee400080010ff */
[----:B---3--:R-:W-:Y:S05]  /*7da0*/  @!P0 BRA `(.L_x_138) ;  /* 0xfffffffc00f08947 */ /* 0x008fea000383ffff */
[----:B------:R-:W-:Y:S05]  /*7db0*/  BRA `(.L_x_139) ;  /* 0xffffffc8002c7947 */ /* 0x000fea000383ffff */
.L_x_81:
[----:B------:R-:W-:Y:S07]  /*7dc0*/  MOV R0, UR21 ;  /* 0x0000001500007c02 */ /* 0x000fee0008000f00 */
.L_x_140:
[----:B--2---:R2:W3:Y:S02]  /*7dd0*/  SYNCS.PHASECHK.TRANS64.TRYWAIT P0, [R0+URZ+0x48], R9 ;  /* 0x00004809000075a7 */ /* 0x0044e400080011ff */
[----:B---3--:R-:W-:Y:S05]  /*7de0*/  @!P0 NANOSLEEP.SYNCS 0x989680 ;  /* 0x009896800000895d */ /* 0x008fea0003900000 */
[----:B------:R-:W3:Y:S02]  /*7df0*/  @!P0 SYNCS.PHASECHK.TRANS64 P0, [R0+URZ+0x48], R9 ;  /* 0x00004809000085a7 */ /* 0x000ee400080010ff */
[----:B---3--:R-:W-:Y:S05]  /*7e00*/  @!P0 BRA `(.L_x_140) ;  /* 0xfffffffc00f08947 */ /* 0x008fea000383ffff */
[----:B------:R-:W-:Y:S05]  /*7e10*/  BRA `(.L_x_141) ;  /* 0xffffffc800647947 */ /* 0x000fea000383ffff */
.L_x_83:
[----:B------:R-:W-:-:S07]  /*7e20*/  MOV R0, UR21 ;  /* 0x0000001500007c02 */ /* 0x000fce0008000f00 */
.L_x_142:
[----:B---3--:R3:W4:Y:S02]  /*7e30*/  SYNCS.PHASECHK.TRANS64.TRYWAIT P0, [R0+URZ+0x40], R3 ;  /* 0x00004003000075a7 */ /* 0x00872400080011ff */
[----:B----4-:R-:W-:Y:S05]  /*7e40*/  @!P0 NANOSLEEP.SYNCS 0x989680 ;  /* 0x009896800000895d */ /* 0x010fea0003900000 */
[----:B------:R-:W4:Y:S02]  /*7e50*/  @!P0 SYNCS.PHASECHK.TRANS64 P0, [R0+URZ+0x40], R3 ;  /* 0x00004003000085a7 */ /* 0x000f2400080010ff */
[----:B----4-:R-:W-:Y:S05]  /*7e60*/  @!P0 BRA `(.L_x_142) ;  /* 0xfffffffc00f08947 */ /* 0x010fea000383ffff */
[----:B------:R-:W-:Y:S05]  /*7e70*/  BRA `(.L_x_143) ;  /* 0xffffffc800d47947 */ /* 0x000fea000383ffff */
.L_x_85:
[----:B-1----:R1:W2:Y:S02]  /*7e80*/  SYNCS.PHASECHK.TRANS64.TRYWAIT P0, [R3+URZ+0x60], R0 ;  /* 0x00006000030075a7 */ /* 0x0022a400080011ff */
[----:B--2---:R-:W-:Y:S05]  /*7e90*/  @!P0 NANOSLEEP.SYNCS 0x989680 ;  /* 0x009896800000895d */ /* 0x004fea0003900000 */
[----:B------:R-:W2:Y:S02]  /*7ea0*/  @!P0 SYNCS.PHASECHK.TRANS64 P0, [R3+URZ+0x60], R0 ;  /* 0x00006000030085a7 */ /* 0x000ea400080010ff */
[----:B--2---:R-:W-:Y:S05]  /*7eb0*/  @!P0 BRA `(.L_x_85) ;  /* 0xfffffffc00f08947 */ /* 0x004fea000383ffff */
[----:B------:R-:W-:Y:S05]  /*7ec0*/  BRA `(.L_x_144) ;  /* 0xffffffcc009c7947 */ /* 0x000fea000383ffff */
.L_x_96:
[----:B--2---:R2:W1:Y:S02]  /*7ed0*/  SYNCS.PHASECHK.TRANS64.TRYWAIT P1, [R2+URZ+0x30], R5 ;  /* 0x00003005020075a7 */ /* 0x00446400080211ff */
[----:B-1----:R-:W-:Y:S05]  /*7ee0*/  @!P1 NANOSLEEP.SYNCS 0x989680 ;  /* 0x009896800000995d */ /* 0x002fea0003900000 */
[----:B------:R-:W1:Y:S02]  /*7ef0*/  @!P1 SYNCS.PHASECHK.TRANS64 P1, [R2+URZ+0x30], R5 ;  /* 0x00003005020095a7 */ /* 0x000e6400080210ff */
[----:B-1----:R-:W-:Y:S05]  /*7f00*/  @!P1 BRA `(.L_x_96) ;  /* 0xfffffffc00f09947 */ /* 0x002fea000383ffff */
[----:B------:R-:W-:Y:S05]  /*7f10*/  BRA `(.L_x_95) ;  /* 0xffffffdc00107947 */ /* 0x000fea000383ffff */
.L_x_98:
[----:B--2---:R2:W4:Y:S02]  /*7f20*/  SYNCS.PHASECHK.TRANS64.TRYWAIT P0, [R100+URZ+0x80], R3 ;  /* 0x00008003640075a7 */ /* 0x00452400080011ff */
[----:B----4-:R-:W-:Y:S05]  /*7f30*/  @!P0 NANOSLEEP.SYNCS 0x989680 ;  /* 0x009896800000895d */ /* 0x010fea0003900000 */
[----:B------:R-:W4:Y:S02]  /*7f40*/  @!P0 SYNCS.PHASECHK.TRANS64 P0, [R100+URZ+0x80], R3 ;  /* 0x00008003640085a7 */ /* 0x000f2400080010ff */
[----:B----4-:R-:W-:Y:S05]  /*7f50*/  @!P0 BRA `(.L_x_98) ;  /* 0xfffffffc00f08947 */ /* 0x010fea000383ffff */
[----:B------:R-:W-:Y:S05]  /*7f60*/  BRA `(.L_x_97) ;  /* 0xffffffdc00607947 */ /* 0x000fea000383ffff */
.L_x_106:
[----:B---3--:R3:W4:Y:S02]  /*7f70*/  SYNCS.PHASECHK.TRANS64.TRYWAIT P0, [R109+URZ+0x30], R4 ;  /* 0x000030046d0075a7 */ /* 0x00872400080011ff */
[----:B----4-:R-:W-:Y:S05]  /*7f80*/  @!P0 NANOSLEEP.SYNCS 0x989680 ;  /* 0x009896800000895d */ /* 0x010fea0003900000 */
[----:B------:R-:W4:Y:S02]  /*7f90*/  @!P0 SYNCS.PHASECHK.TRANS64 P0, [R109+URZ+0x30], R4 ;  /* 0x000030046d0085a7 */ /* 0x000f2400080010ff */
[----:B----4-:R-:W-:Y:S05]  /*7fa0*/  @!P0 BRA `(.L_x_106) ;  /* 0xfffffffc00f08947 */ /* 0x010fea000383ffff */
[----:B------:R-:W-:Y:S05]  /*7fb0*/  BRA `(.L_x_105) ;  /* 0xffffffe800547947 */ /* 0x000fea000383ffff */
        .weak           $__internal_0_$__cuda_sm10x_tcgen05_guardrail_trap_col_being_dealloced_not_returned_by_alloc
        .type           $__internal_0_$__cuda_sm10x_tcgen05_guardrail_trap_col_being_dealloced_not_returned_by_alloc,@function
        .size           $__internal_0_$__cuda_sm10x_tcgen05_guardrail_trap_col_being_dealloced_not_returned_by_alloc,($__internal_1_$__cuda_sm10x_tcgen05_guardrail_trap_phase_invalid_during_alloc - $__internal_0_$__cuda_sm10x_tcgen05_guardrail_trap_col_being_dealloced_not_returned_by_alloc)
$__internal_0_$__cuda_sm10x_tcgen05_guardrail_trap_col_being_dealloced_not_returned_by_alloc:
[----:B------:R-:W-:Y:S05]  /*7fc0*/  BPT.TRAP 0x1 ;  /* 0x000000040000795c */ /* 0x000fea0000300000 */
[----:B------:R-:W-:-:S04]  /*7fd0*/  HFMA2 R3, -RZ, RZ, 0, 0 ;  /* 0x00000000ff037431 */ /* 0x000fc800000001ff */
[----:B------:R-:W-:Y:S05]  /*7fe0*/  RET.REL.NODEC R2 `(_ZN7cutlass13device_kernelINS_4gemm6kernel13GemmUniversalIN4cute5tupleIJiiiiEEENS1_10collective13CollectiveMmaINS1_35MainloopSm100TmaUmmaWarpSpecializedILi3ELi2ELi4ENS5_IJNS4_1CILi1EEENSA_ILi2EEESB_EEEEENS5_IJNSA_ILi64EEENSA_ILi128EEESF_EEENS_12float_e5m2_tENS5_IJlSB_lEEESI_SJ_NS4_8TiledMMAINS4_8MMA_AtomIJNS4_10MMA_TraitsINS4_19SM100_MMA_F8F6F4_SSEJSI_SI_fSF_SG_NS4_17integral_constantINS4_4UMMA5MajorELSQ_0EEESR_NSO_INSP_7ScaleInELSS_0EEEST_EEEEEENS4_6LayoutINS5_IJSB_SB_SB_EEENS5_IJNSA_ILi0EEESY_SY_EEEEENS5_IJNS4_10UnderscoreES11_S11_EEEEENS4_23SM90_TMA_LOAD_MULTICASTENS4_14ComposedLayoutINS4_7SwizzleILi2ELi4ELi3EEENS4_18smem_ptr_flag_bitsILi8EEENSW_INS5_IJNSA_ILi8EEESF_EEENS5_IJSF_SB_EEEEEEEvNS4_8identityENS4_13SM90_TMA_LOADES1E_vS1F_EENS_8epilogue10collective18CollectiveEpilogueINS1I_23Sm100TmaWarpSpecializedILi2ELi2ELi32ELb0ELb0EEEJSH_NS5_IJNSW_ISF_SB_EES1N_EEESI_SJ_SI_SJ_NS1I_6fusion15FusionCallbacksIS1M_NS1P_17LinearCombinationISI_fSI_fLNS_15FloatRoundStyleE2EEESH_S1O_JEEENS4_5SM1004TMEM4LOAD26SM100_TMEM_LOAD_16dp32b32xES1G_S1E_NS4_39AutoVectorizingCopyWithAssumedAlignmentILi128EEENS4_14SM90_TMA_STOREES1E_S20_S20_EEEvvEEEEvNT_6ParamsE) ;  /* 0xffffff8002047950 */ /* 0x000fea0003c3ffff */
        .weak           $__internal_1_$__cuda_sm10x_tcgen05_guardrail_trap_phase_invalid_during_alloc
        .type           $__internal_1_$__cuda_sm10x_tcgen05_guardrail_trap_phase_invalid_during_alloc,@function
        .size           $__internal_1_$__cuda_sm10x_tcgen05_guardrail_trap_phase_invalid_during_alloc,($__internal_2_$__cuda_sm10x_tcgen05_guardrail_trap_unallocated_columns_being_dealloced - $__internal_1_$__cuda_sm10x_tcgen05_guardrail_trap_phase_invalid_during_alloc)
$__internal_1_$__cuda_sm10x_tcgen05_guardrail_trap_phase_invalid_during_alloc:
[----:B------:R-:W-:Y:S05]  /*7ff0*/  BPT.TRAP 0x1 ;  /* 0x000000040000795c */ /* 0x000fea0000300000 */
[----:B------:R-:W-:-:S04]  /*8000*/  MOV R5, 0x0 ;  /* 0x0000000000057802 */ /* 0x000fc80000000f00 */
[----:B------:R-:W-:Y:S05]  /*8010*/  RET.REL.NODEC R4 `(_ZN7cutlass13device_kernelINS_4gemm6kernel13GemmUniversalIN4cute5tupleIJiiiiEEENS1_10collective13CollectiveMmaINS1_35MainloopSm100TmaUmmaWarpSpecializedILi3ELi2ELi4ENS5_IJNS4_1CILi1EEENSA_ILi2EEESB_EEEEENS5_IJNSA_ILi64EEENSA_ILi128EEESF_EEENS_12float_e5m2_tENS5_IJlSB_lEEESI_SJ_NS4_8TiledMMAINS4_8MMA_AtomIJNS4_10MMA_TraitsINS4_19SM100_MMA_F8F6F4_SSEJSI_SI_fSF_SG_NS4_17integral_constantINS4_4UMMA5MajorELSQ_0EEESR_NSO_INSP_7ScaleInELSS_0EEEST_EEEEEENS4_6LayoutINS5_IJSB_SB_SB_EEENS5_IJNSA_ILi0EEESY_SY_EEEEENS5_IJNS4_10UnderscoreES11_S11_EEEEENS4_23SM90_TMA_LOAD_MULTICASTENS4_14ComposedLayoutINS4_7SwizzleILi2ELi4ELi3EEENS4_18smem_ptr_flag_bitsILi8EEENSW_INS5_IJNSA_ILi8EEESF_EEENS5_IJSF_SB_EEEEEEEvNS4_8identityENS4_13SM90_TMA_LOADES1E_vS1F_EENS_8epilogue10collective18CollectiveEpilogueINS1I_23Sm100TmaWarpSpecializedILi2ELi2ELi32ELb0ELb0EEEJSH_NS5_IJNSW_ISF_SB_EES1N_EEESI_SJ_SI_SJ_NS1I_6fusion15FusionCallbacksIS1M_NS1P_17LinearCombinationISI_fSI_fLNS_15FloatRoundStyleE2EEESH_S1O_JEEENS4_5SM1004TMEM4LOAD26SM100_TMEM_LOAD_16dp32b32xES1G_S1E_NS4_39AutoVectorizingCopyWithAssumedAlignmentILi128EEENS4_14SM90_TMA_STOREES1E_S20_S20_EEEvvEEEEvNT_6ParamsE) ;  /* 0xffffff7c04f87950 */ /* 0x000fea0003c3ffff */
        .weak           $__internal_2_$__cuda_sm10x_tcgen05_guardrail_trap_unallocated_columns_being_dealloced
        .type           $__internal_2_$__cuda_sm10x_tcgen05_guardrail_trap_unallocated_columns_being_dealloced,@function
        .size           $__internal_2_$__cuda_sm10x_tcgen05_guardrail_trap_unallocated_columns_being_dealloced,(.L_x_146 - $__internal_2_$__cuda_sm10x_tcgen05_guardrail_trap_unallocated_columns_being_dealloced)
$__internal_2_$__cuda_sm10x_tcgen05_guardrail_trap_unallocated_columns_being_dealloced:
[----:B------:R-:W-:Y:S05]  /*8020*/  BPT.TRAP 0x1 ;  /* 0x000000040000795c */ /* 0x000fea0000300000 */
[----:B------:R-:W-:-:S04]  /*8030*/  HFMA2 R3, -RZ, RZ, 0, 0 ;  /* 0x00000000ff037431 */ /* 0x000fc800000001ff */
[----:B------:R-:W-:Y:S05]  /*8040*/  RET.REL.NODEC R2 `(_ZN7cutlass13device_kernelINS_4gemm6kernel13GemmUniversalIN4cute5tupleIJiiiiEEENS1_10collective13CollectiveMmaINS1_35MainloopSm100TmaUmmaWarpSpecializedILi3ELi2ELi4ENS5_IJNS4_1CILi1EEENSA_ILi2EEESB_EEEEENS5_IJNSA_ILi64EEENSA_ILi128EEESF_EEENS_12float_e5m2_tENS5_IJlSB_lEEESI_SJ_NS4_8TiledMMAINS4_8MMA_AtomIJNS4_10MMA_TraitsINS4_19SM100_MMA_F8F6F4_SSEJSI_SI_fSF_SG_NS4_17integral_constantINS4_4UMMA5MajorELSQ_0EEESR_NSO_INSP_7ScaleInELSS_0EEEST_EEEEEENS4_6LayoutINS5_IJSB_SB_SB_EEENS5_IJNSA_ILi0EEESY_SY_EEEEENS5_IJNS4_10UnderscoreES11_S11_EEEEENS4_23SM90_TMA_LOAD_MULTICASTENS4_14ComposedLayoutINS4_7SwizzleILi2ELi4ELi3EEENS4_18smem_ptr_flag_bitsILi8EEENSW_INS5_IJNSA_ILi8EEESF_EEENS5_IJSF_SB_EEEEEEEvNS4_8identityENS4_13SM90_TMA_LOADES1E_vS1F_EENS_8epilogue10collective18CollectiveEpilogueINS1I_23Sm100TmaWarpSpecializedILi2ELi2ELi32ELb0ELb0EEEJSH_NS5_IJNSW_ISF_SB_EES1N_EEESI_SJ_SI_SJ_NS1I_6fusion15FusionCallbacksIS1M_NS1P_17LinearCombinationISI_fSI_fLNS_15FloatRoundStyleE2EEESH_S1O_JEEENS4_5SM1004TMEM4LOAD26SM100_TMEM_LOAD_16dp32b32xES1G_S1E_NS4_39AutoVectorizingCopyWithAssumedAlignmentILi128EEENS4_14SM90_TMA_STOREES1E_S20_S20_EEEvvEEEEvNT_6ParamsE) ;  /* 0xffffff7c02ec7950 */ /* 0x000fea0003c3ffff */
.L_x_145:
[----:B------:R-:W-:-:S00]  /*8050*/  BRA `(.L_x_145) ;  /* 0xfffffffc00fc7947 */ /* 0x000fc0000383ffff */
[----:B------:R-:W-:-:S00]  /*8060*/  NOP ;  /* 0x0000000000007918 */ /* 0x000fc00000000000 */
        /* <DEDUP_REMOVED lines=9> */
.L_x_146:


//--------------------- .nv.global.init           --------------------------
	.section	.nv.global.init,"aw",@progbits
.nv.global.init:
	.type		$str$27,@object
	.size		$str$27,($str$28 - $str$27)
$str$27:
        /*0000*/ 	.byte	0x28, 0x61, 0x64, 0x64, 0x72, 0x65, 0x73, 0x73, 0x20, 0x26, 0x20, 0x6d, 0x61, 0x73, 0x6b, 0x29
        /*0010*/ 	.byte	0x20, 0x3d, 0x3d, 0x20, 0x30, 0x00
	.type		$str$28,@object
	.size		$str$28,($str$26 - $str$28)
$str$28:
        /*0016*/ 	.byte	0x2f, 0x74, 0x6d, 0x70, 0x2f, 0x63, 0x75, 0x74, 0x6c, 0x61, 0x73, 0x73, 0x5f, 0x73, 0x77, 0x65
        /*0026*/ 	.byte	0x65, 0x70, 0x5f, 0x73, 0x72, 0x63, 0x2f, 0x69, 0x6e, 0x63, 0x6c, 0x75, 0x64, 0x65, 0x2f, 0x63
        /*0036*/ 	.byte	0x75, 0x74, 0x65, 0x2f, 0x70, 0x6f, 0x69, 0x6e, 0x74, 0x65, 0x72, 0x5f, 0x66, 0x6c, 0x61, 0x67
        /*0046*/ 	.byte	0x67, 0x65, 0x64, 0x2e, 0x68, 0x70, 0x70, 0x00
	.type		$str$26,@object
	.size		$str$26,($str$25 - $str$26)
$str$26:
        /*004e*/ 	.byte	0x2f, 0x74, 0x6d, 0x70, 0x2f, 0x63, 0x75, 0x74, 0x6c, 0x61, 0x73, 0x73, 0x5f, 0x73, 0x77, 0x65
        /*005e*/ 	.byte	0x65, 0x70, 0x5f, 0x73, 0x72, 0x63, 0x2f, 0x69, 0x6e, 0x63, 0x6c, 0x75, 0x64, 0x65, 0x2f, 0x63
        /*006e*/ 	.byte	0x75, 0x74, 0x65, 0x2f, 0x61, 0x74, 0x6f, 0x6d, 0x2f, 0x63, 0x6f, 0x70, 0x79, 0x5f, 0x74, 0x72
        /*007e*/ 	.byte	0x61, 0x69, 0x74, 0x73, 0x5f, 0x73, 0x6d, 0x31, 0x30, 0x30, 0x2e, 0x68, 0x70, 0x70, 0x00
	.type		$str$25,@object
	.size		$str$25,(__unnamed_1 - $str$25)
$str$25:
        /*008d*/ 	.byte	0x28, 0x28, 0x75, 0x69, 0x6e, 0x74, 0x33, 0x32, 0x5f, 0x74, 0x28, 0x74, 0x68, 0x72, 0x65, 0x61
        /*009d*/ 	.byte	0x64, 0x49, 0x64, 0x78, 0x2e, 0x78, 0x29, 0x20, 0x2f, 0x20, 0x33, 0x32, 0x29, 0x20, 0x25, 0x20
        /*00ad*/ 	.byte	0x34, 0x29, 0x20, 0x3d, 0x3d, 0x20, 0x28, 0x28, 0x28, 0x74, 0x6d, 0x65, 0x6d, 0x5f, 0x61, 0x64
        /*00bd*/ 	.byte	0x64, 0x72, 0x20, 0x3e, 0x3e, 0x20, 0x31, 0x36, 0x29, 0x20, 0x2f, 0x20, 0x33, 0x32, 0x29, 0x20
        /*00cd*/ 	.byte	0x25, 0x20, 0x34, 0x29, 0x00
	.type		__unnamed_1,@object
	.size		__unnamed_1,(__unnamed_2 - __unnamed_1)
__unnamed_1:
        /*00d2*/ 	.byte	0x61, 0x75, 0x74, 0x6f, 0x20, 0x63, 0x75, 0x74, 0x65, 0x3a, 0x3a, 0x61, 0x73, 0x5f, 0x70, 0x6f
        /* <DEDUP_REMOVED lines=24> */
        /*0262*/ 	.byte	0x3c, 0x34, 0x30, 0x39, 0x36, 0x3e, 0x3e, 0x3e, 0x3e, 0x5d, 0x00
	.type		__unnamed_2,@object
	.size		__unnamed_2,(.L_2 - __unnamed_2)
__unnamed_2:
        /* <DEDUP_REMOVED lines=40> */
        /*04ed*/ 	.byte	0x74, 0x65, 0x3a, 0x3a, 0x43, 0x3c, 0x30, 0x3e, 0x3e, 0x3e, 0x3e, 0x5d, 0x00
.L_2:


//--------------------- .nv.shared._ZN7cutlass13device_kernelINS_4gemm6kernel13GemmUniversalIN4cute5tupleIJiiiiEEENS1_10collective13CollectiveMmaINS1_35MainloopSm100TmaUmmaWarpSpecializedILi3ELi2ELi4ENS5_IJNS4_1CILi1EEENSA_ILi2EEESB_EEEEENS5_IJNSA_ILi64EEENSA_ILi128EEESF_EEENS_12float_e5m2_tENS5_IJlSB_lEEESI_SJ_NS4_8TiledMMAINS4_8MMA_AtomIJNS4_10MMA_TraitsINS4_19SM100_MMA_F8F6F4_SSEJSI_SI_fSF_SG_NS4_17integral_constantINS4_4UMMA5MajorELSQ_0EEESR_NSO_INSP_7ScaleInELSS_0EEEST_EEEEEENS4_6LayoutINS5_IJSB_SB_SB_EEENS5_IJNSA_ILi0EEESY_SY_EEEEENS5_IJNS4_10UnderscoreES11_S11_EEEEENS4_23SM90_TMA_LOAD_MULTICASTENS4_14ComposedLayoutINS4_7SwizzleILi2ELi4ELi3EEENS4_18smem_ptr_flag_bitsILi8EEENSW_INS5_IJNSA_ILi8EEESF_EEENS5_IJSF_SB_EEEEEEEvNS4_8identityENS4_13SM90_TMA_LOADES1E_vS1F_EENS_8epilogue10collective18CollectiveEpilogueINS1I_23Sm100TmaWarpSpecializedILi2ELi2ELi32ELb0ELb0EEEJSH_NS5_IJNSW_ISF_SB_EES1N_EEESI_SJ_SI_SJ_NS1I_6fusion15FusionCallbacksIS1M_NS1P_17LinearCombinationISI_fSI_fLNS_15FloatRoundStyleE2EEESH_S1O_JEEENS4_5SM1004TMEM4LOAD26SM100_TMEM_LOAD_16dp32b32xES1G_S1E_NS4_39AutoVectorizingCopyWithAssumedAlignmentILi128EEENS4_14SM90_TMA_STOREES1E_S20_S20_EEEvvEEEEvNT_6ParamsE --------------------------
	.section	.nv.shared._ZN7cutlass13device_kernelINS_4gemm6kernel13GemmUniversalIN4cute5tupleIJiiiiEEENS1_10collective13CollectiveMmaINS1_35MainloopSm100TmaUmmaWarpSpecializedILi3ELi2ELi4ENS5_IJNS4_1CILi1EEENSA_ILi2EEESB_EEEEENS5_IJNSA_ILi64EEENSA_ILi128EEESF_EEENS_12float_e5m2_tENS5_IJlSB_lEEESI_SJ_NS4_8TiledMMAINS4_8MMA_AtomIJNS4_10MMA_TraitsINS4_19SM100_MMA_F8F6F4_SSEJSI_SI_fSF_SG_NS4_17integral_constantINS4_4UMMA5MajorELSQ_0EEESR_NSO_INSP_7ScaleInELSS_0EEEST_EEEEEENS4_6LayoutINS5_IJSB_SB_SB_EEENS5_IJNSA_ILi0EEESY_SY_EEEEENS5_IJNS4_10UnderscoreES11_S11_EEEEENS4_23SM90_TMA_LOAD_MULTICASTENS4_14ComposedLayoutINS4_7SwizzleILi2ELi4ELi3EEENS4_18smem_ptr_flag_bitsILi8EEENSW_INS5_IJNSA_ILi8EEESF_EEENS5_IJSF_SB_EEEEEEEvNS4_8identityENS4_13SM90_TMA_LOADES1E_vS1F_EENS_8epilogue10collective18CollectiveEpilogueINS1I_23Sm100TmaWarpSpecializedILi2ELi2ELi32ELb0ELb0EEEJSH_NS5_IJNSW_ISF_SB_EES1N_EEESI_SJ_SI_SJ_NS1I_6fusion15FusionCallbacksIS1M_NS1P_17LinearCombinationISI_fSI_fLNS_15FloatRoundStyleE2EEESH_S1O_JEEENS4_5SM1004TMEM4LOAD26SM100_TMEM_LOAD_16dp32b32xES1G_S1E_NS4_39AutoVectorizingCopyWithAssumedAlignmentILi128EEENS4_14SM90_TMA_STOREES1E_S20_S20_EEEvvEEEEvNT_6ParamsE,"aw",@nobits
	.sectionflags	@""
	.align	16
	.zero		1024


//--------------------- .nv.shared.reserved.0     --------------------------
	.section	.nv.shared.reserved.0,"aw",@nobits
	.weak		__nv_reservedSMEM_offset_0_alias
	.size		__nv_reservedSMEM_offset_0_alias, 0, 64
	.other		__nv_reservedSMEM_offset_0_alias,@"STO_CUDA_RESERVED_SHARED STV_DEFAULT"
__nv_reservedSMEM_offset_0_alias:
	.zero		0
.nv.shared.reserved.0:
	.zero		64
	.weak		__nv_reservedSMEM_tcgen05_partition
	.type		__nv_reservedSMEM_tcgen05_partition,@object
	.size		__nv_reservedSMEM_tcgen05_partition,(.L_0 - __nv_reservedSMEM_tcgen05_partition)
__nv_reservedSMEM_tcgen05_partition:
	.zero		32
.L_0:


//--------------------- .nv.global                --------------------------
	.section	.nv.global,"aw",@nobits
.nv.global:
	.type		_ZN39_INTERNAL_ac0dc687_4_k_cu_ddbfa8ac_80274cute1_E,@object
	.size		_ZN39_INTERNAL_ac0dc687_4_k_cu_ddbfa8ac_80274cute1_E,(_ZN39_INTERNAL_ac0dc687_4_k_cu_ddbfa8ac_80274cuda3std3__45__cpo6cbeginE - _ZN39_INTERNAL_ac0dc687_4_k_cu_ddbfa8ac_80274cute1_E)
_ZN39_INTERNAL_ac0dc687_4_k_cu_ddbfa8ac_80274cute1_E:
	.zero		1
	.type		_ZN39_INTERNAL_ac0dc687_4_k_cu_ddbfa8ac_80274cuda3std3__45__cpo6cbeginE,@object
	.size		_ZN39_INTERNAL_ac0dc687_4_k_cu_ddbfa8ac_80274cuda3std3__45__cpo6cbeginE,(_ZN39_INTERNAL_ac0dc687_4_k_cu_ddbfa8ac_80274cuda3std3__48in_placeE - _ZN39_INTERNAL_ac0dc687_4_k_cu_ddbfa8ac_80274cuda3std3__45__cpo6cbeginE)
_ZN39_INTERNAL_ac0dc687_4_k_cu_ddbfa8ac_80274cuda3std3__45__cpo6cbeginE:
	.zero		1
	.type		_ZN39_INTERNAL_ac0dc687_4_k_cu_ddbfa8ac_80274cuda3std3__48in_placeE,@object
	.size		_ZN39_INTERNAL_ac0dc687_4_k_cu_ddbfa8ac_80274cuda3std3__48in_placeE,(_ZN39_INTERNAL_ac0dc687_4_k_cu_ddbfa8ac_80274cuda3std6ranges3__45__cpo9iter_moveE - _ZN39_INTERNAL_ac0dc687_4_k_cu_ddbfa8ac_80274cuda3std3__48in_placeE)
_ZN39_INTERNAL_ac0dc687_4_k_cu_ddbfa8ac_80274cuda3std3__48in_placeE:
	.zero		1
	.type		_ZN39_INTERNAL_ac0dc687_4_k_cu_ddbfa8ac_80274cuda3std6ranges3__45__cpo9iter_moveE,@object
	.size		_ZN39_INTERNAL_ac0dc687_4_k_cu_ddbfa8ac_80274cuda3std6ranges3__45__cpo9iter_moveE,(_ZN39_INTERNAL_ac0dc687_4_k_cu_ddbfa8ac_80274cuda3std3__45__cpo5beginE - _ZN39_INTERNAL_ac0dc687_4_k_cu_ddbfa8ac_80274cuda3std6ranges3__45__cpo9iter_moveE)
_ZN39_INTERNAL_ac0dc687_4_k_cu_ddbfa8ac_80274cuda3std6ranges3__45__cpo9iter_moveE:
	.zero		1
	.type		_ZN39_INTERNAL_ac0dc687_4_k_cu_ddbfa8ac_80274cuda3std3__45__cpo5beginE,@object
	.size		_ZN39_INTERNAL_ac0dc687_4_k_cu_ddbfa8ac_80274cuda3std3__45__cpo5beginE,(_ZN39_INTERNAL_ac0dc687_4_k_cu_ddbfa8ac_80274cuda3std3__441_GLOBAL__N__ac0dc687_4_k_cu_ddbfa8ac_80276ignoreE - _ZN39_INTERNAL_ac0dc687_4_k_cu_ddbfa8ac_80274cuda3std3__45__cpo5beginE)
_ZN39_INTERNAL_ac0dc687_4_k_cu_ddbfa8ac_80274cuda3std3__45__cpo5beginE:
	.zero		1
	.type		_ZN39_INTERNAL_ac0dc687_4_k_cu_ddbfa8ac_80274cuda3std3__441_GLOBAL__N__ac0dc687_4_k_cu_ddbfa8ac_80276ignoreE,@object
	.size		_ZN39_INTERNAL_ac0dc687_4_k_cu_ddbfa8ac_80274cuda3std3__441_GLOBAL__N__ac0dc687_4_k_cu_ddbfa8ac_80276ignoreE,(_ZN39_INTERNAL_ac0dc687_4_k_cu_ddbfa8ac_80274cute7productE - _ZN39_INTERNAL_ac0dc687_4_k_cu_ddbfa8ac_80274cuda3std3__441_GLOBAL__N__ac0dc687_4_k_cu_ddbfa8ac_80276ignoreE)
_ZN39_INTERNAL_ac0dc687_4_k_cu_ddbfa8ac_80274cuda3std3__441_GLOBAL__N__ac0dc687_4_k_cu_ddbfa8ac_80276ignoreE:
	.zero		1
	.type		_ZN39_INTERNAL_ac0dc687_4_k_cu_ddbfa8ac_80274cute7productE,@object
	.size		_ZN39_INTERNAL_ac0dc687_4_k_cu_ddbfa8ac_80274cute7productE,(_ZN39_INTERNAL_ac0dc687_4_k_cu_ddbfa8ac_80274cuda3std3__45__cpo3endE - _ZN39_INTERNAL_ac0dc687_4_k_cu_ddbfa8ac_80274cute7productE)
_ZN39_INTERNAL_ac0dc687_4_k_cu_ddbfa8ac_80274cute7productE:
	.zero		1
	.type		_ZN39_INTERNAL_ac0dc687_4_k_cu_ddbfa8ac_80274cuda3std3__45__cpo3endE,@object
	.size		_ZN39_INTERNAL_ac0dc687_4_k_cu_ddbfa8ac_80274cuda3std3__45__cpo3endE,(_ZN39_INTERNAL_ac0dc687_4_k_cu_ddbfa8ac_80274cuda3std3__419piecewise_constructE - _ZN39_INTERNAL_ac0dc687_4_k_cu_ddbfa8ac_80274cuda3std3__45__cpo3endE)
_ZN39_INTERNAL_ac0dc687_4_k_cu_ddbfa8ac_80274cuda3std3__45__cpo3endE:
	.zero		1
	.type		_ZN39_INTERNAL_ac0dc687_4_k_cu_ddbfa8ac_80274cuda3std3__419piecewise_constructE,@object
	.size		_ZN39_INTERNAL_ac0dc687_4_k_cu_ddbfa8ac_80274cuda3std3__419piecewise_constructE,(_ZN39_INTERNAL_ac0dc687_4_k_cu_ddbfa8ac_80274cuda3std3__45__cpo4cendE - _ZN39_INTERNAL_ac0dc687_4_k_cu_ddbfa8ac_80274cuda3std3__419piecewise_constructE)
_ZN39_INTERNAL_ac0dc687_4_k_cu_ddbfa8ac_80274cuda3std3__419piecewise_constructE:
	.zero		1
	.type		_ZN39_INTERNAL_ac0dc687_4_k_cu_ddbfa8ac_80274cuda3std3__45__cpo4cendE,@object
	.size		_ZN39_INTERNAL_ac0dc687_4_k_cu_ddbfa8ac_80274cuda3std3__45__cpo4cendE,(_ZN39_INTERNAL_ac0dc687_4_k_cu_ddbfa8ac_80274cuda3std6ranges3__45__cpo4swapE - _ZN39_INTERNAL_ac0dc687_4_k_cu_ddbfa8ac_80274cuda3std3__45__cpo4cendE)
_ZN39_INTERNAL_ac0dc687_4_k_cu_ddbfa8ac_80274cuda3std3__45__cpo4cendE:
	.zero		1
	.type		_ZN39_INTERNAL_ac0dc687_4_k_cu_ddbfa8ac_80274cuda3std6ranges3__45__cpo4swapE,@object
	.size		_ZN39_INTERNAL_ac0dc687_4_k_cu_ddbfa8ac_80274cuda3std6ranges3__45__cpo4swapE,(.L_10 - _ZN39_INTERNAL_ac0dc687_4_k_cu_ddbfa8ac_80274cuda3std6ranges3__45__cpo4swapE)
_ZN39_INTERNAL_ac0dc687_4_k_cu_ddbfa8ac_80274cuda3std6ranges3__45__cpo4swapE:
	.zero		1
.L_10:


//--------------------- .nv.constant0._ZN7cutlass13device_kernelINS_4gemm6kernel13GemmUniversalIN4cute5tupleIJiiiiEEENS1_10collective13CollectiveMmaINS1_35MainloopSm100TmaUmmaWarpSpecializedILi3ELi2ELi4ENS5_IJNS4_1CILi1EEENSA_ILi2EEESB_EEEEENS5_IJNSA_ILi64EEENSA_ILi128EEESF_EEENS_12float_e5m2_tENS5_IJlSB_lEEESI_SJ_NS4_8TiledMMAINS4_8MMA_AtomIJNS4_10MMA_TraitsINS4_19SM100_MMA_F8F6F4_SSEJSI_SI_fSF_SG_NS4_17integral_constantINS4_4UMMA5MajorELSQ_0EEESR_NSO_INSP_7ScaleInELSS_0EEEST_EEEEEENS4_6LayoutINS5_IJSB_SB_SB_EEENS5_IJNSA_ILi0EEESY_SY_EEEEENS5_IJNS4_10UnderscoreES11_S11_EEEEENS4_23SM90_TMA_LOAD_MULTICASTENS4_14ComposedLayoutINS4_7SwizzleILi2ELi4ELi3EEENS4_18smem_ptr_flag_bitsILi8EEENSW_INS5_IJNSA_ILi8EEESF_EEENS5_IJSF_SB_EEEEEEEvNS4_8identityENS4_13SM90_TMA_LOADES1E_vS1F_EENS_8epilogue10collective18CollectiveEpilogueINS1I_23Sm100TmaWarpSpecializedILi2ELi2ELi32ELb0ELb0EEEJSH_NS5_IJNSW_ISF_SB_EES1N_EEESI_SJ_SI_SJ_NS1I_6fusion15FusionCallbacksIS1M_NS1P_17LinearCombinationISI_fSI_fLNS_15FloatRoundStyleE2EEESH_S1O_JEEENS4_5SM1004TMEM4LOAD26SM100_TMEM_LOAD_16dp32b32xES1G_S1E_NS4_39AutoVectorizingCopyWithAssumedAlignmentILi128EEENS4_14SM90_TMA_STOREES1E_S20_S20_EEEvvEEEEvNT_6ParamsE --------------------------
	.section	.nv.constant0._ZN7cutlass13device_kernelINS_4gemm6kernel13GemmUniversalIN4cute5tupleIJiiiiEEENS1_10collective13CollectiveMmaINS1_35MainloopSm100TmaUmmaWarpSpecializedILi3ELi2ELi4ENS5_IJNS4_1CILi1EEENSA_ILi2EEESB_EEEEENS5_IJNSA_ILi64EEENSA_ILi128EEESF_EEENS_12float_e5m2_tENS5_IJlSB_lEEESI_SJ_NS4_8TiledMMAINS4_8MMA_AtomIJNS4_10MMA_TraitsINS4_19SM100_MMA_F8F6F4_SSEJSI_SI_fSF_SG_NS4_17integral_constantINS4_4UMMA5MajorELSQ_0EEESR_NSO_INSP_7ScaleInELSS_0EEEST_EEEEEENS4_6LayoutINS5_IJSB_SB_SB_EEENS5_IJNSA_ILi0EEESY_SY_EEEEENS5_IJNS4_10UnderscoreES11_S11_EEEEENS4_23SM90_TMA_LOAD_MULTICASTENS4_14ComposedLayoutINS4_7SwizzleILi2ELi4ELi3EEENS4_18smem_ptr_flag_bitsILi8EEENSW_INS5_IJNSA_ILi8EEESF_EEENS5_IJSF_SB_EEEEEEEvNS4_8identityENS4_13SM90_TMA_LOADES1E_vS1F_EENS_8epilogue10collective18CollectiveEpilogueINS1I_23Sm100TmaWarpSpecializedILi2ELi2ELi32ELb0ELb0EEEJSH_NS5_IJNSW_ISF_SB_EES1N_EEESI_SJ_SI_SJ_NS1I_6fusion15FusionCallbacksIS1M_NS1P_17LinearCombinationISI_fSI_fLNS_15FloatRoundStyleE2EEESH_S1O_JEEENS4_5SM1004TMEM4LOAD26SM100_TMEM_LOAD_16dp32b32xES1G_S1E_NS4_39AutoVectorizingCopyWithAssumedAlignmentILi128EEENS4_14SM90_TMA_STOREES1E_S20_S20_EEEvvEEEEvNT_6ParamsE,"a",@progbits
	.sectionflags	@""
	.align	4
.nv.constant0._ZN7cutlass13device_kernelINS_4gemm6kernel13GemmUniversalIN4cute5tupleIJiiiiEEENS1_10collective13CollectiveMmaINS1_35MainloopSm100TmaUmmaWarpSpecializedILi3ELi2ELi4ENS5_IJNS4_1CILi1EEENSA_ILi2EEESB_EEEEENS5_IJNSA_ILi64EEENSA_ILi128EEESF_EEENS_12float_e5m2_tENS5_IJlSB_lEEESI_SJ_NS4_8TiledMMAINS4_8MMA_AtomIJNS4_10MMA_TraitsINS4_19SM100_MMA_F8F6F4_SSEJSI_SI_fSF_SG_NS4_17integral_constantINS4_4UMMA5MajorELSQ_0EEESR_NSO_INSP_7ScaleInELSS_0EEEST_EEEEEENS4_6LayoutINS5_IJSB_SB_SB_EEENS5_IJNSA_ILi0EEESY_SY_EEEEENS5_IJNS4_10UnderscoreES11_S11_EEEEENS4_23SM90_TMA_LOAD_MULTICASTENS4_14ComposedLayoutINS4_7SwizzleILi2ELi4ELi3EEENS4_18smem_ptr_flag_bitsILi8EEENSW_INS5_IJNSA_ILi8EEESF_EEENS5_IJSF_SB_EEEEEEEvNS4_8identityENS4_13SM90_TMA_LOADES1E_vS1F_EENS_8epilogue10collective18CollectiveEpilogueINS1I_23Sm100TmaWarpSpecializedILi2ELi2ELi32ELb0ELb0EEEJSH_NS5_IJNSW_ISF_SB_EES1N_EEESI_SJ_SI_SJ_NS1I_6fusion15FusionCallbacksIS1M_NS1P_17LinearCombinationISI_fSI_fLNS_15FloatRoundStyleE2EEESH_S1O_JEEENS4_5SM1004TMEM4LOAD26SM100_TMEM_LOAD_16dp32b32xES1G_S1E_NS4_39AutoVectorizingCopyWithAssumedAlignmentILi128EEENS4_14SM90_TMA_STOREES1E_S20_S20_EEEvvEEEEvNT_6ParamsE:
	.zero		2944


//--------------------- SYMBOLS --------------------------

	.type		.nv.reservedSmem.offset0,@object
	.size		.nv.reservedSmem.offset0,0x4
	.type		.nv.reservedSmem.cap,@object
	.size		.nv.reservedSmem.cap,0x4
	.type		__assertfail,@function
